//
// Generated by NVIDIA NVVM Compiler
//
// Compiler Build ID: CL-36424714
// Cuda compilation tools, release 13.0, V13.0.88
// Based on NVVM 20.0.0
//

.version 9.0
.target sm_100
.address_size 64

	// .globl	_Z6kernelPdPiS_
.func  (.param .b64 func_retval0) __internal_accurate_pow
(
	.param .b64 __internal_accurate_pow_param_0,
	.param .b64 __internal_accurate_pow_param_1
)
;
// _ZZ6kernelPdPiS_E6cacheR has been demoted
// _ZZ6kernelPdPiS_E6cacheP has been demoted
// _ZZ6kernelPdPiS_E6cacheI has been demoted

.visible .entry _Z6kernelPdPiS_(
	.param .u64 .ptr .align 1 _Z6kernelPdPiS__param_0,
	.param .u64 .ptr .align 1 _Z6kernelPdPiS__param_1,
	.param .u64 .ptr .align 1 _Z6kernelPdPiS__param_2
)
{
	.reg .pred 	%p<82>;
	.reg .b16 	%rs<11>;
	.reg .b32 	%r<215>;
	.reg .b32 	%f<5>;
	.reg .b64 	%rd<23>;
	.reg .b64 	%fd<201>;
	// demoted variable
	.shared .align 8 .b8 _ZZ6kernelPdPiS_E6cacheR[160];
	// demoted variable
	.shared .align 8 .b8 _ZZ6kernelPdPiS_E6cacheP[160];
	// demoted variable
	.shared .align 4 .b8 _ZZ6kernelPdPiS_E6cacheI[80];
	ld.param.u64 	%rd4, [_Z6kernelPdPiS__param_0];
	cvta.to.global.u64 	%rd5, %rd4;
	mov.u32 	%r1, %tid.x;
	mov.u32 	%r47, %ctaid.x;
	mul.wide.u32 	%rd6, %r47, 8;
	add.s64 	%rd7, %rd5, %rd6;
	ld.global.f64 	%fd59, [%rd7];
	cvt.rn.f64.u32 	%fd1, %r1;
	add.f64 	%fd2, %fd59, 0d4008000000000000;
	{
	.reg .b32 %temp; 
	mov.b64 	{%temp, %r2}, %fd2;
	}
	{
	.reg .b32 %temp; 
	mov.b64 	{%temp, %r3}, %fd1;
	}
	shr.u32 	%r48, %r3, 20;
	and.b32  	%r49, %r48, 2047;
	add.s32 	%r50, %r49, -1012;
	mov.b64 	%rd8, %fd1;
	shl.b64 	%rd9, %rd8, %r50;
	setp.eq.s64 	%p3, %rd9, -9223372036854775808;
	abs.f64 	%fd3, %fd2;
	{ // callseq 0, 0
	.param .b64 param0;
	st.param.f64 	[param0], %fd3;
	.param .b64 param1;
	st.param.f64 	[param1], %fd1;
	.param .b64 retval0;
	call.uni (retval0), 
	__internal_accurate_pow, 
	(
	param0, 
	param1
	);
	ld.param.f64 	%fd60, [retval0];
	} // callseq 0
	setp.lt.s32 	%p4, %r2, 0;
	and.pred  	%p1, %p4, %p3;
	neg.f64 	%fd62, %fd60;
	selp.f64 	%fd193, %fd62, %fd60, %p1;
	setp.neu.f64 	%p5, %fd2, 0d0000000000000000;
	mov.f64 	%fd183, %fd193;
	@%p5 bra 	$L__BB0_2;
	setp.eq.s64 	%p6, %rd9, -9223372036854775808;
	selp.b32 	%r51, %r2, 0, %p6;
	setp.lt.s32 	%p7, %r3, 0;
	or.b32  	%r52, %r51, 2146435072;
	selp.b32 	%r53, %r52, %r51, %p7;
	mov.b32 	%r54, 0;
	mov.b64 	%fd183, {%r54, %r53};
$L__BB0_2:
	add.f64 	%fd63, %fd2, %fd1;
	{
	.reg .b32 %temp; 
	mov.b64 	{%temp, %r55}, %fd63;
	}
	and.b32  	%r4, %r55, 2146435072;
	setp.ne.s32 	%p8, %r4, 2146435072;
	@%p8 bra 	$L__BB0_7;
	setp.num.f64 	%p9, %fd2, %fd2;
	@%p9 bra 	$L__BB0_5;
	add.rn.f64 	%fd183, %fd2, %fd1;
	bra.uni 	$L__BB0_7;
$L__BB0_5:
	setp.neu.f64 	%p10, %fd3, 0d7FF0000000000000;
	@%p10 bra 	$L__BB0_7;
	setp.lt.s32 	%p11, %r3, 0;
	selp.b32 	%r56, 0, 2146435072, %p11;
	and.b32  	%r57, %r3, 2147483647;
	setp.ne.s32 	%p12, %r57, 1071644672;
	or.b32  	%r58, %r56, -2147483648;
	selp.b32 	%r59, %r58, %r56, %p12;
	selp.b32 	%r60, %r59, %r56, %p1;
	mov.b32 	%r61, 0;
	mov.b64 	%fd183, {%r61, %r60};
$L__BB0_7:
	setp.eq.f64 	%p13, %fd2, 0d3FF0000000000000;
	setp.eq.s32 	%p14, %r1, 0;
	or.pred  	%p2, %p14, %p13;
	neg.f64 	%fd64, %fd2;
	fma.rn.f64 	%fd65, %fd2, 0dBFF71547652B82FE, 0d4338000000000000;
	{
	.reg .b32 %temp; 
	mov.b64 	{%r5, %temp}, %fd65;
	}
	mov.f64 	%fd66, 0dC338000000000000;
	add.rn.f64 	%fd67, %fd65, %fd66;
	fma.rn.f64 	%fd68, %fd67, 0dBFE62E42FEFA39EF, %fd64;
	fma.rn.f64 	%fd69, %fd67, 0dBC7ABC9E3B39803F, %fd68;
	fma.rn.f64 	%fd70, %fd69, 0d3E5ADE1569CE2BDF, 0d3E928AF3FCA213EA;
	fma.rn.f64 	%fd71, %fd70, %fd69, 0d3EC71DEE62401315;
	fma.rn.f64 	%fd72, %fd71, %fd69, 0d3EFA01997C89EB71;
	fma.rn.f64 	%fd73, %fd72, %fd69, 0d3F2A01A014761F65;
	fma.rn.f64 	%fd74, %fd73, %fd69, 0d3F56C16C1852B7AF;
	fma.rn.f64 	%fd75, %fd74, %fd69, 0d3F81111111122322;
	fma.rn.f64 	%fd76, %fd75, %fd69, 0d3FA55555555502A1;
	fma.rn.f64 	%fd77, %fd76, %fd69, 0d3FC5555555555511;
	fma.rn.f64 	%fd78, %fd77, %fd69, 0d3FE000000000000B;
	fma.rn.f64 	%fd79, %fd78, %fd69, 0d3FF0000000000000;
	fma.rn.f64 	%fd80, %fd79, %fd69, 0d3FF0000000000000;
	{
	.reg .b32 %temp; 
	mov.b64 	{%r6, %temp}, %fd80;
	}
	{
	.reg .b32 %temp; 
	mov.b64 	{%temp, %r7}, %fd80;
	}
	shl.b32 	%r62, %r5, 20;
	add.s32 	%r63, %r62, %r7;
	mov.b64 	%fd194, {%r6, %r63};
	{
	.reg .b32 %temp; 
	mov.b64 	{%temp, %r64}, %fd64;
	}
	mov.b32 	%f3, %r64;
	abs.f32 	%f1, %f3;
	setp.lt.f32 	%p15, %f1, 0f4086232B;
	mov.f64 	%fd184, %fd194;
	@%p15 bra 	$L__BB0_10;
	setp.gt.f64 	%p16, %fd2, 0d0000000000000000;
	mov.f64 	%fd81, 0d7FF0000000000000;
	sub.f64 	%fd82, %fd81, %fd2;
	selp.f64 	%fd184, 0d0000000000000000, %fd82, %p16;
	setp.geu.f32 	%p17, %f1, 0f40874800;
	@%p17 bra 	$L__BB0_10;
	shr.u32 	%r65, %r5, 31;
	add.s32 	%r66, %r5, %r65;
	shr.s32 	%r67, %r66, 1;
	shl.b32 	%r68, %r67, 20;
	add.s32 	%r69, %r7, %r68;
	mov.b64 	%fd83, {%r6, %r69};
	sub.s32 	%r70, %r5, %r67;
	shl.b32 	%r71, %r70, 20;
	add.s32 	%r72, %r71, 1072693248;
	mov.b32 	%r73, 0;
	mov.b64 	%fd84, {%r73, %r72};
	mul.f64 	%fd184, %fd84, %fd83;
$L__BB0_10:
	setp.eq.s32 	%p18, %r1, 0;
	selp.f64 	%fd86, 0d3FF0000000000000, %fd183, %p2;
	mul.f64 	%fd14, %fd86, %fd184;
	mov.f64 	%fd187, 0d3FF0000000000000;
	@%p18 bra 	$L__BB0_13;
	mov.b32 	%r201, 1;
	mov.f64 	%fd185, 0d3FF0000000000000;
	add.s32 	%r75, %r1, 1;
	cvt.rn.f64.u32 	%fd88, %r75;
	mov.f64 	%fd187, %fd185;
$L__BB0_12:
	mul.f64 	%fd187, %fd187, %fd185;
	add.s32 	%r201, %r201, 1;
	cvt.rn.f64.u32 	%fd185, %r201;
	setp.gt.f64 	%p19, %fd88, %fd185;
	@%p19 bra 	$L__BB0_12;
$L__BB0_13:
	mov.b64 	%rd10, %fd1;
	shl.b64 	%rd11, %rd10, %r50;
	setp.eq.s64 	%p21, %rd11, -9223372036854775808;
	div.rn.f64 	%fd20, %fd14, %fd187;
	max.u32 	%r79, %r1, 3;
	cvt.rn.f64.u32 	%fd89, %r79;
	{
	.reg .b32 %temp; 
	mov.b64 	{%temp, %r80}, %fd89;
	}
	{ // callseq 1, 0
	.param .b64 param0;
	st.param.f64 	[param0], %fd89;
	.param .b64 param1;
	st.param.f64 	[param1], %fd1;
	.param .b64 retval0;
	call.uni (retval0), 
	__internal_accurate_pow, 
	(
	param0, 
	param1
	);
	ld.param.f64 	%fd90, [retval0];
	} // callseq 1
	setp.lt.s32 	%p22, %r80, 0;
	neg.f64 	%fd92, %fd90;
	selp.f64 	%fd93, %fd92, %fd90, %p21;
	selp.f64 	%fd94, %fd93, %fd90, %p22;
	selp.f64 	%fd21, 0d3FF0000000000000, %fd94, %p18;
	neg.f64 	%fd95, %fd89;
	fma.rn.f64 	%fd96, %fd89, 0dBFF71547652B82FE, 0d4338000000000000;
	{
	.reg .b32 %temp; 
	mov.b64 	{%r10, %temp}, %fd96;
	}
	mov.f64 	%fd97, 0dC338000000000000;
	add.rn.f64 	%fd98, %fd96, %fd97;
	fma.rn.f64 	%fd99, %fd98, 0dBFE62E42FEFA39EF, %fd95;
	fma.rn.f64 	%fd100, %fd98, 0dBC7ABC9E3B39803F, %fd99;
	fma.rn.f64 	%fd101, %fd100, 0d3E5ADE1569CE2BDF, 0d3E928AF3FCA213EA;
	fma.rn.f64 	%fd102, %fd101, %fd100, 0d3EC71DEE62401315;
	fma.rn.f64 	%fd103, %fd102, %fd100, 0d3EFA01997C89EB71;
	fma.rn.f64 	%fd104, %fd103, %fd100, 0d3F2A01A014761F65;
	fma.rn.f64 	%fd105, %fd104, %fd100, 0d3F56C16C1852B7AF;
	fma.rn.f64 	%fd106, %fd105, %fd100, 0d3F81111111122322;
	fma.rn.f64 	%fd107, %fd106, %fd100, 0d3FA55555555502A1;
	fma.rn.f64 	%fd108, %fd107, %fd100, 0d3FC5555555555511;
	fma.rn.f64 	%fd109, %fd108, %fd100, 0d3FE000000000000B;
	fma.rn.f64 	%fd110, %fd109, %fd100, 0d3FF0000000000000;
	fma.rn.f64 	%fd111, %fd110, %fd100, 0d3FF0000000000000;
	{
	.reg .b32 %temp; 
	mov.b64 	{%r11, %temp}, %fd111;
	}
	{
	.reg .b32 %temp; 
	mov.b64 	{%temp, %r12}, %fd111;
	}
	shl.b32 	%r81, %r10, 20;
	add.s32 	%r82, %r81, %r12;
	mov.b64 	%fd188, {%r11, %r82};
	{
	.reg .b32 %temp; 
	mov.b64 	{%temp, %r83}, %fd95;
	}
	mov.b32 	%f4, %r83;
	abs.f32 	%f2, %f4;
	setp.lt.f32 	%p23, %f2, 0f4086232B;
	@%p23 bra 	$L__BB0_16;
	setp.geu.f32 	%p24, %f2, 0f40874800;
	mov.f64 	%fd188, 0d0000000000000000;
	@%p24 bra 	$L__BB0_16;
	shr.u32 	%r84, %r10, 31;
	add.s32 	%r85, %r10, %r84;
	shr.s32 	%r86, %r85, 1;
	shl.b32 	%r87, %r86, 20;
	add.s32 	%r88, %r12, %r87;
	mov.b64 	%fd113, {%r11, %r88};
	sub.s32 	%r89, %r10, %r86;
	shl.b32 	%r90, %r89, 20;
	add.s32 	%r91, %r90, 1072693248;
	mov.b32 	%r92, 0;
	mov.b64 	%fd114, {%r92, %r91};
	mul.f64 	%fd188, %fd114, %fd113;
$L__BB0_16:
	mul.f64 	%fd25, %fd21, %fd188;
	mov.f64 	%fd191, 0d3FF0000000000000;
	@%p18 bra 	$L__BB0_19;
	mov.b32 	%r202, 1;
	mov.f64 	%fd189, 0d3FF0000000000000;
	add.s32 	%r94, %r1, 1;
	cvt.rn.f64.u32 	%fd117, %r94;
	mov.f64 	%fd191, %fd189;
$L__BB0_18:
	mul.f64 	%fd191, %fd191, %fd189;
	add.s32 	%r202, %r202, 1;
	cvt.rn.f64.u32 	%fd189, %r202;
	setp.gt.f64 	%p26, %fd117, %fd189;
	@%p26 bra 	$L__BB0_18;
$L__BB0_19:
	setp.neu.f64 	%p27, %fd2, 0d0000000000000000;
	div.rn.f64 	%fd118, %fd25, %fd191;
	div.rn.f64 	%fd119, %fd20, %fd118;
	shl.b32 	%r95, %r1, 3;
	mov.u32 	%r96, _ZZ6kernelPdPiS_E6cacheR;
	add.s32 	%r97, %r96, %r95;
	st.shared.f64 	[%r97], %fd119;
	@%p27 bra 	$L__BB0_21;
	mov.b64 	%rd13, %fd1;
	shr.u32 	%r98, %r3, 20;
	and.b32  	%r99, %r98, 2047;
	add.s32 	%r100, %r99, -1012;
	shl.b64 	%rd14, %rd13, %r100;
	setp.eq.s64 	%p28, %rd14, -9223372036854775808;
	selp.b32 	%r101, %r2, 0, %p28;
	setp.lt.s32 	%p29, %r3, 0;
	or.b32  	%r102, %r101, 2146435072;
	selp.b32 	%r103, %r102, %r101, %p29;
	mov.b32 	%r104, 0;
	mov.b64 	%fd193, {%r104, %r103};
$L__BB0_21:
	setp.ne.s32 	%p30, %r4, 2146435072;
	@%p30 bra 	$L__BB0_26;
	setp.num.f64 	%p31, %fd2, %fd2;
	@%p31 bra 	$L__BB0_24;
	add.rn.f64 	%fd193, %fd2, %fd1;
	bra.uni 	$L__BB0_26;
$L__BB0_24:
	setp.neu.f64 	%p32, %fd3, 0d7FF0000000000000;
	@%p32 bra 	$L__BB0_26;
	setp.lt.s32 	%p33, %r3, 0;
	selp.b32 	%r105, 0, 2146435072, %p33;
	and.b32  	%r106, %r3, 2147483647;
	setp.ne.s32 	%p34, %r106, 1071644672;
	or.b32  	%r107, %r105, -2147483648;
	selp.b32 	%r108, %r107, %r105, %p34;
	selp.b32 	%r109, %r108, %r105, %p1;
	mov.b32 	%r110, 0;
	mov.b64 	%fd193, {%r110, %r109};
$L__BB0_26:
	setp.lt.f32 	%p35, %f1, 0f4086232B;
	selp.f64 	%fd36, 0d3FF0000000000000, %fd193, %p2;
	@%p35 bra 	$L__BB0_29;
	setp.gt.f64 	%p36, %fd2, 0d0000000000000000;
	mov.f64 	%fd120, 0d7FF0000000000000;
	sub.f64 	%fd121, %fd120, %fd2;
	selp.f64 	%fd194, 0d0000000000000000, %fd121, %p36;
	setp.geu.f32 	%p37, %f1, 0f40874800;
	@%p37 bra 	$L__BB0_29;
	shr.u32 	%r111, %r5, 31;
	add.s32 	%r112, %r5, %r111;
	shr.s32 	%r113, %r112, 1;
	shl.b32 	%r114, %r113, 20;
	add.s32 	%r115, %r7, %r114;
	mov.b64 	%fd122, {%r6, %r115};
	sub.s32 	%r116, %r5, %r113;
	shl.b32 	%r117, %r116, 20;
	add.s32 	%r118, %r117, 1072693248;
	mov.b32 	%r119, 0;
	mov.b64 	%fd123, {%r119, %r118};
	mul.f64 	%fd194, %fd123, %fd122;
$L__BB0_29:
	setp.eq.s32 	%p38, %r1, 0;
	mul.f64 	%fd40, %fd36, %fd194;
	mov.f64 	%fd197, 0d3FF0000000000000;
	@%p38 bra 	$L__BB0_32;
	add.s32 	%r121, %r1, 1;
	cvt.rn.f64.u32 	%fd41, %r121;
	mov.b32 	%r203, 1;
	mov.f64 	%fd195, 0d3FF0000000000000;
	mov.f64 	%fd197, %fd195;
$L__BB0_31:
	mul.f64 	%fd197, %fd197, %fd195;
	add.s32 	%r203, %r203, 1;
	cvt.rn.f64.u32 	%fd195, %r203;
	setp.gt.f64 	%p39, %fd41, %fd195;
	@%p39 bra 	$L__BB0_31;
$L__BB0_32:
	setp.ne.s32 	%p40, %r1, 0;
	div.rn.f64 	%fd126, %fd40, %fd197;
	mov.u32 	%r123, _ZZ6kernelPdPiS_E6cacheP;
	add.s32 	%r17, %r123, %r95;
	st.shared.f64 	[%r17], %fd126;
	shl.b32 	%r124, %r1, 2;
	mov.u32 	%r125, _ZZ6kernelPdPiS_E6cacheI;
	add.s32 	%r18, %r125, %r124;
	st.shared.u32 	[%r18], %r1;
	bar.sync 	0;
	@%p40 bra 	$L__BB0_50;
	mov.b32 	%r204, 0;
	mov.b16 	%rs9, 0;
	mov.u16 	%rs10, %rs9;
$L__BB0_34:
	shl.b32 	%r127, %r204, 3;
	add.s32 	%r20, %r96, %r127;
	ld.shared.f64 	%fd47, [%r20];
	add.s32 	%r21, %r123, %r127;
	ld.shared.f64 	%fd48, [%r21];
	shl.b32 	%r130, %r204, 2;
	add.s32 	%r22, %r125, %r130;
	ld.shared.u32 	%r23, [%r22];
	setp.gt.u32 	%p41, %r204, 18;
	mov.u32 	%r214, %r204;
	@%p41 bra 	$L__BB0_49;
	setp.gt.u32 	%p42, %r204, 3;
	mov.u32 	%r209, %r204;
	mov.u32 	%r214, %r204;
	mov.f64 	%fd199, %fd47;
	@%p42 bra 	$L__BB0_37;
	ld.shared.f64 	%fd127, [%r20+8];
	setp.gt.f64 	%p43, %fd127, %fd47;
	selp.f64 	%fd128, %fd127, %fd47, %p43;
	selp.u32 	%r133, 1, 0, %p43;
	ld.shared.f64 	%fd129, [%r20+16];
	setp.gt.f64 	%p44, %fd129, %fd128;
	selp.f64 	%fd130, %fd129, %fd128, %p44;
	selp.b32 	%r134, 2, %r133, %p44;
	ld.shared.f64 	%fd131, [%r20+24];
	setp.gt.f64 	%p45, %fd131, %fd130;
	selp.f64 	%fd132, %fd131, %fd130, %p45;
	selp.b32 	%r135, 3, %r134, %p45;
	ld.shared.f64 	%fd133, [%r20+32];
	setp.gt.f64 	%p46, %fd133, %fd132;
	selp.f64 	%fd134, %fd133, %fd132, %p46;
	selp.b32 	%r136, 4, %r135, %p46;
	ld.shared.f64 	%fd135, [%r20+40];
	setp.gt.f64 	%p47, %fd135, %fd134;
	selp.f64 	%fd136, %fd135, %fd134, %p47;
	selp.b32 	%r137, 5, %r136, %p47;
	ld.shared.f64 	%fd137, [%r20+48];
	setp.gt.f64 	%p48, %fd137, %fd136;
	selp.f64 	%fd138, %fd137, %fd136, %p48;
	selp.b32 	%r138, 6, %r137, %p48;
	ld.shared.f64 	%fd139, [%r20+56];
	setp.gt.f64 	%p49, %fd139, %fd138;
	selp.f64 	%fd140, %fd139, %fd138, %p49;
	selp.b32 	%r139, 7, %r138, %p49;
	ld.shared.f64 	%fd141, [%r20+64];
	setp.gt.f64 	%p50, %fd141, %fd140;
	selp.f64 	%fd142, %fd141, %fd140, %p50;
	selp.b32 	%r140, 8, %r139, %p50;
	ld.shared.f64 	%fd143, [%r20+72];
	setp.gt.f64 	%p51, %fd143, %fd142;
	selp.f64 	%fd144, %fd143, %fd142, %p51;
	selp.b32 	%r141, 9, %r140, %p51;
	ld.shared.f64 	%fd145, [%r20+80];
	setp.gt.f64 	%p52, %fd145, %fd144;
	selp.f64 	%fd146, %fd145, %fd144, %p52;
	selp.b32 	%r142, 10, %r141, %p52;
	ld.shared.f64 	%fd147, [%r20+88];
	setp.gt.f64 	%p53, %fd147, %fd146;
	selp.f64 	%fd148, %fd147, %fd146, %p53;
	selp.b32 	%r143, 11, %r142, %p53;
	ld.shared.f64 	%fd149, [%r20+96];
	setp.gt.f64 	%p54, %fd149, %fd148;
	selp.f64 	%fd150, %fd149, %fd148, %p54;
	selp.b32 	%r144, 12, %r143, %p54;
	ld.shared.f64 	%fd151, [%r20+104];
	setp.gt.f64 	%p55, %fd151, %fd150;
	selp.f64 	%fd152, %fd151, %fd150, %p55;
	selp.b32 	%r145, 13, %r144, %p55;
	ld.shared.f64 	%fd153, [%r20+112];
	setp.gt.f64 	%p56, %fd153, %fd152;
	selp.f64 	%fd154, %fd153, %fd152, %p56;
	selp.b32 	%r146, 14, %r145, %p56;
	ld.shared.f64 	%fd155, [%r20+120];
	setp.gt.f64 	%p57, %fd155, %fd154;
	selp.f64 	%fd156, %fd155, %fd154, %p57;
	selp.b32 	%r147, 15, %r146, %p57;
	add.s32 	%r148, %r204, %r147;
	add.s32 	%r209, %r204, 16;
	ld.shared.f64 	%fd157, [%r20+128];
	setp.gt.f64 	%p58, %fd157, %fd156;
	selp.f64 	%fd199, %fd157, %fd156, %p58;
	selp.b32 	%r214, %r209, %r148, %p58;
$L__BB0_37:
	sub.s32 	%r149, 3, %r204;
	and.b32  	%r150, %r149, 15;
	setp.eq.s32 	%p59, %r150, 0;
	@%p59 bra 	$L__BB0_49;
	sub.s16 	%rs7, 3, %rs10;
	cvt.u32.u16 	%r152, %rs7;
	and.b32  	%r29, %r152, 15;
	add.s32 	%r153, %r29, -1;
	setp.lt.u32 	%p60, %r153, 7;
	@%p60 bra 	$L__BB0_41;
	add.s32 	%r154, %r209, 1;
	shl.b32 	%r155, %r209, 3;
	add.s32 	%r157, %r96, %r155;
	ld.shared.f64 	%fd158, [%r157+8];
	setp.gt.f64 	%p61, %fd158, %fd199;
	selp.f64 	%fd159, %fd158, %fd199, %p61;
	selp.b32 	%r158, %r154, %r214, %p61;
	add.s32 	%r159, %r209, 2;
	ld.shared.f64 	%fd160, [%r157+16];
	setp.gt.f64 	%p62, %fd160, %fd159;
	selp.f64 	%fd161, %fd160, %fd159, %p62;
	selp.b32 	%r160, %r159, %r158, %p62;
	add.s32 	%r161, %r209, 3;
	ld.shared.f64 	%fd162, [%r157+24];
	setp.gt.f64 	%p63, %fd162, %fd161;
	selp.f64 	%fd163, %fd162, %fd161, %p63;
	selp.b32 	%r162, %r161, %r160, %p63;
	add.s32 	%r163, %r209, 4;
	ld.shared.f64 	%fd164, [%r157+32];
	setp.gt.f64 	%p64, %fd164, %fd163;
	selp.f64 	%fd165, %fd164, %fd163, %p64;
	selp.b32 	%r164, %r163, %r162, %p64;
	add.s32 	%r165, %r209, 5;
	ld.shared.f64 	%fd166, [%r157+40];
	setp.gt.f64 	%p65, %fd166, %fd165;
	selp.f64 	%fd167, %fd166, %fd165, %p65;
	selp.b32 	%r166, %r165, %r164, %p65;
	add.s32 	%r167, %r209, 6;
	ld.shared.f64 	%fd168, [%r157+48];
	setp.gt.f64 	%p66, %fd168, %fd167;
	selp.f64 	%fd169, %fd168, %fd167, %p66;
	selp.b32 	%r168, %r167, %r166, %p66;
	add.s32 	%r169, %r209, 7;
	ld.shared.f64 	%fd170, [%r157+56];
	setp.gt.f64 	%p67, %fd170, %fd169;
	selp.f64 	%fd199, %fd170, %fd169, %p67;
	selp.b32 	%r214, %r169, %r168, %p67;
	add.s32 	%r209, %r209, 8;
	ld.shared.f64 	%fd52, [%r157+64];
	setp.leu.f64 	%p68, %fd52, %fd199;
	@%p68 bra 	$L__BB0_41;
	mov.u32 	%r214, %r209;
	mov.f64 	%fd199, %fd52;
$L__BB0_41:
	and.b32  	%r170, %r29, 7;
	setp.eq.s32 	%p69, %r170, 0;
	@%p69 bra 	$L__BB0_49;
	xor.b16  	%rs8, %rs9, 3;
	cvt.u32.u16 	%r172, %rs8;
	and.b32  	%r173, %r172, 7;
	and.b32  	%r35, %r172, 3;
	add.s32 	%r174, %r173, -1;
	setp.lt.u32 	%p70, %r174, 3;
	@%p70 bra 	$L__BB0_45;
	add.s32 	%r175, %r209, 1;
	shl.b32 	%r176, %r209, 3;
	add.s32 	%r178, %r96, %r176;
	ld.shared.f64 	%fd171, [%r178+8];
	setp.gt.f64 	%p71, %fd171, %fd199;
	selp.f64 	%fd172, %fd171, %fd199, %p71;
	selp.b32 	%r179, %r175, %r214, %p71;
	add.s32 	%r180, %r209, 2;
	ld.shared.f64 	%fd173, [%r178+16];
	setp.gt.f64 	%p72, %fd173, %fd172;
	selp.f64 	%fd174, %fd173, %fd172, %p72;
	selp.b32 	%r181, %r180, %r179, %p72;
	add.s32 	%r182, %r209, 3;
	ld.shared.f64 	%fd175, [%r178+24];
	setp.gt.f64 	%p73, %fd175, %fd174;
	selp.f64 	%fd199, %fd175, %fd174, %p73;
	selp.b32 	%r214, %r182, %r181, %p73;
	add.s32 	%r209, %r209, 4;
	ld.shared.f64 	%fd55, [%r178+32];
	setp.leu.f64 	%p74, %fd55, %fd199;
	@%p74 bra 	$L__BB0_45;
	mov.u32 	%r214, %r209;
	mov.f64 	%fd199, %fd55;
$L__BB0_45:
	setp.eq.s32 	%p75, %r35, 0;
	@%p75 bra 	$L__BB0_49;
	add.s32 	%r183, %r209, 1;
	shl.b32 	%r184, %r209, 3;
	add.s32 	%r41, %r96, %r184;
	ld.shared.f64 	%fd176, [%r41+8];
	setp.gt.f64 	%p76, %fd176, %fd199;
	selp.f64 	%fd57, %fd176, %fd199, %p76;
	selp.b32 	%r214, %r183, %r214, %p76;
	setp.eq.s32 	%p77, %r35, 1;
	@%p77 bra 	$L__BB0_49;
	add.s32 	%r186, %r209, 2;
	ld.shared.f64 	%fd177, [%r41+16];
	setp.gt.f64 	%p78, %fd177, %fd57;
	selp.f64 	%fd58, %fd177, %fd57, %p78;
	selp.b32 	%r214, %r186, %r214, %p78;
	setp.eq.s32 	%p79, %r35, 2;
	@%p79 bra 	$L__BB0_49;
	add.s32 	%r187, %r209, 3;
	ld.shared.f64 	%fd178, [%r41+24];
	setp.gt.f64 	%p80, %fd178, %fd58;
	selp.b32 	%r214, %r187, %r214, %p80;
$L__BB0_49:
	shl.b32 	%r188, %r214, 3;
	add.s32 	%r190, %r96, %r188;
	ld.shared.f64 	%fd179, [%r190];
	st.shared.f64 	[%r20], %fd179;
	add.s32 	%r192, %r123, %r188;
	ld.shared.f64 	%fd180, [%r192];
	st.shared.f64 	[%r21], %fd180;
	shl.b32 	%r193, %r214, 2;
	add.s32 	%r195, %r125, %r193;
	ld.shared.u32 	%r196, [%r195];
	st.shared.u32 	[%r22], %r196;
	st.shared.f64 	[%r190], %fd47;
	st.shared.f64 	[%r192], %fd48;
	st.shared.u32 	[%r195], %r23;
	add.s32 	%r204, %r204, 1;
	add.s16 	%rs10, %rs10, 1;
	add.s16 	%rs9, %rs9, 1;
	setp.ne.s32 	%p81, %r204, 20;
	@%p81 bra 	$L__BB0_34;
$L__BB0_50:
	ld.param.u64 	%rd22, [_Z6kernelPdPiS__param_2];
	ld.param.u64 	%rd21, [_Z6kernelPdPiS__param_1];
	cvta.to.global.u64 	%rd15, %rd21;
	cvta.to.global.u64 	%rd16, %rd22;
	ld.shared.u32 	%r197, [%r18];
	mov.u32 	%r198, %ctaid.x;
	mov.u32 	%r199, %ntid.x;
	mad.lo.s32 	%r200, %r198, %r199, %r1;
	mul.wide.s32 	%rd17, %r200, 4;
	add.s64 	%rd18, %rd15, %rd17;
	st.global.u32 	[%rd18], %r197;
	ld.shared.f64 	%fd181, [%r17];
	mul.wide.s32 	%rd19, %r200, 8;
	add.s64 	%rd20, %rd16, %rd19;
	st.global.f64 	[%rd20], %fd181;
	ret;

}
.func  (.param .b64 func_retval0) __internal_accurate_pow(
	.param .b64 __internal_accurate_pow_param_0,
	.param .b64 __internal_accurate_pow_param_1
)
{
	.reg .pred 	%p<8>;
	.reg .b32 	%r<49>;
	.reg .b32 	%f<3>;
	.reg .b64 	%fd<109>;

	ld.param.f64 	%fd10, [__internal_accurate_pow_param_0];
	ld.param.f64 	%fd11, [__internal_accurate_pow_param_1];
	{
	.reg .b32 %temp; 
	mov.b64 	{%temp, %r46}, %fd10;
	}
	{
	.reg .b32 %temp; 
	mov.b64 	{%r45, %temp}, %fd10;
	}
	shr.u32 	%r47, %r46, 20;
	setp.gt.u32 	%p1, %r46, 1048575;
	@%p1 bra 	$L__BB1_2;
	mul.f64 	%fd12, %fd10, 0d4350000000000000;
	{
	.reg .b32 %temp; 
	mov.b64 	{%temp, %r46}, %fd12;
	}
	{
	.reg .b32 %temp; 
	mov.b64 	{%r45, %temp}, %fd12;
	}
	shr.u32 	%r16, %r46, 20;
	add.s32 	%r47, %r16, -54;
$L__BB1_2:
	add.s32 	%r48, %r47, -1023;
	and.b32  	%r17, %r46, -2146435073;
	or.b32  	%r18, %r17, 1072693248;
	mov.b64 	%fd107, {%r45, %r18};
	setp.lt.u32 	%p2, %r18, 1073127583;
	@%p2 bra 	$L__BB1_4;
	{
	.reg .b32 %temp; 
	mov.b64 	{%r19, %temp}, %fd107;
	}
	{
	.reg .b32 %temp; 
	mov.b64 	{%temp, %r20}, %fd107;
	}
	add.s32 	%r21, %r20, -1048576;
	mov.b64 	%fd107, {%r19, %r21};
	add.s32 	%r48, %r47, -1022;
$L__BB1_4:
	add.f64 	%fd13, %fd107, 0dBFF0000000000000;
	add.f64 	%fd14, %fd107, 0d3FF0000000000000;
	rcp.approx.ftz.f64 	%fd15, %fd14;
	neg.f64 	%fd16, %fd14;
	fma.rn.f64 	%fd17, %fd16, %fd15, 0d3FF0000000000000;
	fma.rn.f64 	%fd18, %fd17, %fd17, %fd17;
	fma.rn.f64 	%fd19, %fd18, %fd15, %fd15;
	mul.f64 	%fd20, %fd13, %fd19;
	fma.rn.f64 	%fd21, %fd13, %fd19, %fd20;
	mul.f64 	%fd22, %fd21, %fd21;
	fma.rn.f64 	%fd23, %fd22, 0d3EB0F5FF7D2CAFE2, 0d3ED0F5D241AD3B5A;
	fma.rn.f64 	%fd24, %fd23, %fd22, 0d3EF3B20A75488A3F;
	fma.rn.f64 	%fd25, %fd24, %fd22, 0d3F1745CDE4FAECD5;
	fma.rn.f64 	%fd26, %fd25, %fd22, 0d3F3C71C7258A578B;
	fma.rn.f64 	%fd27, %fd26, %fd22, 0d3F6249249242B910;
	fma.rn.f64 	%fd28, %fd27, %fd22, 0d3F89999999999DFB;
	sub.f64 	%fd29, %fd13, %fd21;
	add.f64 	%fd30, %fd29, %fd29;
	neg.f64 	%fd31, %fd21;
	fma.rn.f64 	%fd32, %fd31, %fd13, %fd30;
	mul.f64 	%fd33, %fd19, %fd32;
	fma.rn.f64 	%fd34, %fd22, %fd28, 0d3FB5555555555555;
	mov.f64 	%fd35, 0d3FB5555555555555;
	sub.f64 	%fd36, %fd35, %fd34;
	fma.rn.f64 	%fd37, %fd22, %fd28, %fd36;
	add.f64 	%fd38, %fd37, 0dBC46A4CB00B9E7B0;
	add.f64 	%fd39, %fd34, %fd38;
	sub.f64 	%fd40, %fd34, %fd39;
	add.f64 	%fd41, %fd38, %fd40;
	mul.rn.f64 	%fd42, %fd21, %fd21;
	neg.f64 	%fd43, %fd42;
	fma.rn.f64 	%fd44, %fd21, %fd21, %fd43;
	{
	.reg .b32 %temp; 
	mov.b64 	{%r22, %temp}, %fd33;
	}
	{
	.reg .b32 %temp; 
	mov.b64 	{%temp, %r23}, %fd33;
	}
	add.s32 	%r24, %r23, 1048576;
	mov.b64 	%fd45, {%r22, %r24};
	fma.rn.f64 	%fd46, %fd21, %fd45, %fd44;
	mul.rn.f64 	%fd47, %fd42, %fd21;
	neg.f64 	%fd48, %fd47;
	fma.rn.f64 	%fd49, %fd42, %fd21, %fd48;
	fma.rn.f64 	%fd50, %fd42, %fd33, %fd49;
	fma.rn.f64 	%fd51, %fd46, %fd21, %fd50;
	mul.rn.f64 	%fd52, %fd39, %fd47;
	neg.f64 	%fd53, %fd52;
	fma.rn.f64 	%fd54, %fd39, %fd47, %fd53;
	fma.rn.f64 	%fd55, %fd39, %fd51, %fd54;
	fma.rn.f64 	%fd56, %fd41, %fd47, %fd55;
	add.f64 	%fd57, %fd52, %fd56;
	sub.f64 	%fd58, %fd52, %fd57;
	add.f64 	%fd59, %fd56, %fd58;
	add.f64 	%fd60, %fd21, %fd57;
	sub.f64 	%fd61, %fd21, %fd60;
	add.f64 	%fd62, %fd57, %fd61;
	add.f64 	%fd63, %fd59, %fd62;
	add.f64 	%fd64, %fd33, %fd63;
	add.f64 	%fd65, %fd60, %fd64;
	sub.f64 	%fd66, %fd60, %fd65;
	add.f64 	%fd67, %fd64, %fd66;
	xor.b32  	%r25, %r48, -2147483648;
	mov.b32 	%r26, 1127219200;
	mov.b64 	%fd68, {%r25, %r26};
	mov.b32 	%r27, -2147483648;
	mov.b64 	%fd69, {%r27, %r26};
	sub.f64 	%fd70, %fd68, %fd69;
	fma.rn.f64 	%fd71, %fd70, 0d3FE62E42FEFA39EF, %fd65;
	fma.rn.f64 	%fd72, %fd70, 0dBFE62E42FEFA39EF, %fd71;
	sub.f64 	%fd73, %fd72, %fd65;
	sub.f64 	%fd74, %fd67, %fd73;
	fma.rn.f64 	%fd75, %fd70, 0d3C7ABC9E3B39803F, %fd74;
	add.f64 	%fd76, %fd71, %fd75;
	sub.f64 	%fd77, %fd71, %fd76;
	add.f64 	%fd78, %fd75, %fd77;
	{
	.reg .b32 %temp; 
	mov.b64 	{%temp, %r28}, %fd11;
	}
	{
	.reg .b32 %temp; 
	mov.b64 	{%r29, %temp}, %fd11;
	}
	shl.b32 	%r30, %r28, 1;
	setp.gt.u32 	%p3, %r30, -33554433;
	and.b32  	%r31, %r28, -15728641;
	selp.b32 	%r32, %r31, %r28, %p3;
	mov.b64 	%fd79, {%r29, %r32};
	mul.rn.f64 	%fd80, %fd76, %fd79;
	neg.f64 	%fd81, %fd80;
	fma.rn.f64 	%fd82, %fd76, %fd79, %fd81;
	fma.rn.f64 	%fd83, %fd78, %fd79, %fd82;
	add.f64 	%fd4, %fd80, %fd83;
	sub.f64 	%fd84, %fd80, %fd4;
	add.f64 	%fd5, %fd83, %fd84;
	fma.rn.f64 	%fd85, %fd4, 0d3FF71547652B82FE, 0d4338000000000000;
	{
	.reg .b32 %temp; 
	mov.b64 	{%r13, %temp}, %fd85;
	}
	mov.f64 	%fd86, 0dC338000000000000;
	add.rn.f64 	%fd87, %fd85, %fd86;
	fma.rn.f64 	%fd88, %fd87, 0dBFE62E42FEFA39EF, %fd4;
	fma.rn.f64 	%fd89, %fd87, 0dBC7ABC9E3B39803F, %fd88;
	fma.rn.f64 	%fd90, %fd89, 0d3E5ADE1569CE2BDF, 0d3E928AF3FCA213EA;
	fma.rn.f64 	%fd91, %fd90, %fd89, 0d3EC71DEE62401315;
	fma.rn.f64 	%fd92, %fd91, %fd89, 0d3EFA01997C89EB71;
	fma.rn.f64 	%fd93, %fd92, %fd89, 0d3F2A01A014761F65;
	fma.rn.f64 	%fd94, %fd93, %fd89, 0d3F56C16C1852B7AF;
	fma.rn.f64 	%fd95, %fd94, %fd89, 0d3F81111111122322;
	fma.rn.f64 	%fd96, %fd95, %fd89, 0d3FA55555555502A1;
	fma.rn.f64 	%fd97, %fd96, %fd89, 0d3FC5555555555511;
	fma.rn.f64 	%fd98, %fd97, %fd89, 0d3FE000000000000B;
	fma.rn.f64 	%fd99, %fd98, %fd89, 0d3FF0000000000000;
	fma.rn.f64 	%fd100, %fd99, %fd89, 0d3FF0000000000000;
	{
	.reg .b32 %temp; 
	mov.b64 	{%r14, %temp}, %fd100;
	}
	{
	.reg .b32 %temp; 
	mov.b64 	{%temp, %r15}, %fd100;
	}
	shl.b32 	%r33, %r13, 20;
	add.s32 	%r34, %r33, %r15;
	mov.b64 	%fd108, {%r14, %r34};
	{
	.reg .b32 %temp; 
	mov.b64 	{%temp, %r35}, %fd4;
	}
	mov.b32 	%f2, %r35;
	abs.f32 	%f1, %f2;
	setp.lt.f32 	%p4, %f1, 0f4086232B;
	@%p4 bra 	$L__BB1_7;
	setp.lt.f64 	%p5, %fd4, 0d0000000000000000;
	add.f64 	%fd101, %fd4, 0d7FF0000000000000;
	selp.f64 	%fd108, 0d0000000000000000, %fd101, %p5;
	setp.geu.f32 	%p6, %f1, 0f40874800;
	@%p6 bra 	$L__BB1_7;
	shr.u32 	%r36, %r13, 31;
	add.s32 	%r37, %r13, %r36;
	shr.s32 	%r38, %r37, 1;
	shl.b32 	%r39, %r38, 20;
	add.s32 	%r40, %r15, %r39;
	mov.b64 	%fd102, {%r14, %r40};
	sub.s32 	%r41, %r13, %r38;
	shl.b32 	%r42, %r41, 20;
	add.s32 	%r43, %r42, 1072693248;
	mov.b32 	%r44, 0;
	mov.b64 	%fd103, {%r44, %r43};
	mul.f64 	%fd108, %fd103, %fd102;
$L__BB1_7:
	abs.f64 	%fd104, %fd108;
	setp.eq.f64 	%p7, %fd104, 0d7FF0000000000000;
	fma.rn.f64 	%fd105, %fd108, %fd5, %fd108;
	selp.f64 	%fd106, %fd108, %fd105, %p7;
	st.param.f64 	[func_retval0], %fd106;
	ret;

}


// ===== COMPILED SASS (sm_100) =====

	.target	sm_100

	.elftype	@"ET_EXEC"


//--------------------- .note.nv.tkinfo           --------------------------
	.section	.note.nv.tkinfo,"",@"SHT_NOTE"
	.sectionflags	@"SHF_NOTE_NV_TKINFO"
	.tkinfo
        /*0018*/ 	.word	0x00000002
        /*0030*/ 	.string	""
        /*0030*/ 	.string	"ptxas"
        /*0030*/ 	.string	"Cuda compilation tools, release 13.0, V13.0.88"
        /*0030*/ 	.string	"Build cuda_13.0.r13.0/compiler.36424714_0"
        /*0030*/ 	.string	"-arch sm_100 -m 64 "



//--------------------- .note.nv.cuinfo           --------------------------
	.section	.note.nv.cuinfo,"",@"SHT_NOTE"
	.sectionflags	@"SHF_NOTE_NV_CUINFO"
        /*0018*/ 	.short	0x0002
        /*001a*/ 	.short	0x0064
        /*001c*/ 	.short	0x0082
	.zero		2


//--------------------- .nv.info                  --------------------------
	.section	.nv.info,"",@"SHT_CUDA_INFO"
	.align	4


	//----- nvinfo : EIATTR_REGCOUNT
	.align		4
        /*0000*/ 	.byte	0x04, 0x2f
        /*0002*/ 	.short	(.L_1 - .L_0)
	.align		4
.L_0:
        /*0004*/ 	.word	index@(_Z6kernelPdPiS_)
        /*0008*/ 	.word	0x00000026


	//----- nvinfo : EIATTR_FRAME_SIZE
	.align		4
.L_1:
        /*000c*/ 	.byte	0x04, 0x11
        /*000e*/ 	.short	(.L_3 - .L_2)
	.align		4
.L_2:
        /*0010*/ 	.word	index@($_Z6kernelPdPiS_$__internal_accurate_pow)
        /*0014*/ 	.word	0x00000000


	//----- nvinfo : EIATTR_FRAME_SIZE
	.align		4
.L_3:
        /*0018*/ 	.byte	0x04, 0x11
        /*001a*/ 	.short	(.L_5 - .L_4)
	.align		4
.L_4:
        /*001c*/ 	.word	index@($__internal_0_$__cuda_sm20_div_rn_f64_full)
        /*0020*/ 	.word	0x00000000


	//----- nvinfo : EIATTR_FRAME_SIZE
	.align		4
.L_5:
        /*0024*/ 	.byte	0x04, 0x11
        /*0026*/ 	.short	(.L_7 - .L_6)
	.align		4
.L_6:
        /*0028*/ 	.word	index@(_Z6kernelPdPiS_)
        /*002c*/ 	.word	0x00000000


	//----- nvinfo : EIATTR_MIN_STACK_SIZE
	.align		4
.L_7:
        /*0030*/ 	.byte	0x04, 0x12
        /*0032*/ 	.short	(.L_9 - .L_8)
	.align		4
.L_8:
        /*0034*/ 	.word	index@(_Z6kernelPdPiS_)
        /*0038*/ 	.word	0x00000000
.L_9:


//--------------------- .nv.compat                --------------------------
	.section	.nv.compat,"",@"SHT_CUDA_COMPAT_INFO"
	.align	4
        /*0000*/ 	.byte	0x02, 0x09, 0x00, 0x00, 0x02, 0x02, 0x01, 0x00, 0x02, 0x05, 0x05, 0x00, 0x03, 0x07, 0x01, 0x01
        /*0010*/ 	.byte	0x02, 0x03, 0x00, 0x00, 0x02, 0x06, 0x01, 0x00, 0x04, 0x0b, 0x08, 0x00, 0x01, 0x00, 0x00, 0x00
        /*0020*/ 	.byte	0x00, 0x00, 0x00, 0x00


//--------------------- .nv.info._Z6kernelPdPiS_  --------------------------
	.section	.nv.info._Z6kernelPdPiS_,"",@"SHT_CUDA_INFO"
	.sectionflags	@""
	.align	4


	//----- nvinfo : EIATTR_CUDA_API_VERSION
	.align		4
        /*0000*/ 	.byte	0x04, 0x37
        /*0002*/ 	.short	(.L_11 - .L_10)
.L_10:
        /*0004*/ 	.word	0x00000082


	//----- nvinfo : EIATTR_KPARAM_INFO
	.align		4
.L_11:
        /*0008*/ 	.byte	0x04, 0x17
        /*000a*/ 	.short	(.L_13 - .L_12)
.L_12:
        /*000c*/ 	.word	0x00000000
        /*0010*/ 	.short	0x0002
        /*0012*/ 	.short	0x0010
        /*0014*/ 	.byte	0x00, 0xf5, 0x21, 0x00


	//----- nvinfo : EIATTR_KPARAM_INFO
	.align		4
.L_13:
        /*0018*/ 	.byte	0x04, 0x17
        /*001a*/ 	.short	(.L_15 - .L_14)
.L_14:
        /*001c*/ 	.word	0x00000000
        /*0020*/ 	.short	0x0001
        /*0022*/ 	.short	0x0008
        /*0024*/ 	.byte	0x00, 0xf5, 0x21, 0x00


	//----- nvinfo : EIATTR_KPARAM_INFO
	.align		4
.L_15:
        /*0028*/ 	.byte	0x04, 0x17
        /*002a*/ 	.short	(.L_17 - .L_16)
.L_16:
        /*002c*/ 	.word	0x00000000
        /*0030*/ 	.short	0x0000
        /*0032*/ 	.short	0x0000
        /*0034*/ 	.byte	0x00, 0xf5, 0x21, 0x00


	//----- nvinfo : EIATTR_SPARSE_MMA_MASK
	.align		4
.L_17:
        /*0038*/ 	.byte	0x03, 0x50
        /*003a*/ 	.short	0x0000


	//----- nvinfo : EIATTR_MAXREG_COUNT
	.align		4
        /*003c*/ 	.byte	0x03, 0x1b
        /*003e*/ 	.short	0x00ff


	//----- nvinfo : EIATTR_NUM_BARRIERS
	.align		4
        /*0040*/ 	.byte	0x02, 0x4c
        /*0042*/ 	.byte	0x01
	.zero		1


	//----- nvinfo : EIATTR_MERCURY_ISA_VERSION
	.align		4
        /*0044*/ 	.byte	0x03, 0x5f
        /*0046*/ 	.short	0x0101


	//----- nvinfo : EIATTR_VRC_CTA_INIT_COUNT
	.align		4
        /*0048*/ 	.byte	0x02, 0x4a
	.zero		1
	.zero		1


	//----- nvinfo : EIATTR_EXIT_INSTR_OFFSETS
	.align		4
        /*004c*/ 	.byte	0x04, 0x1c
        /*004e*/ 	.short	(.L_19 - .L_18)


	//   ....[0]....
.L_18:
        /*0050*/ 	.word	0x00002920


	//----- nvinfo : EIATTR_CRS_STACK_SIZE
	.align		4
.L_19:
        /*0054*/ 	.byte	0x04, 0x1e
        /*0056*/ 	.short	(.L_21 - .L_20)
.L_20:
        /*0058*/ 	.word	0x00000000


	//----- nvinfo : EIATTR_CBANK_PARAM_SIZE
	.align		4
.L_21:
        /*005c*/ 	.byte	0x03, 0x19
        /*005e*/ 	.short	0x0018


	//----- nvinfo : EIATTR_PARAM_CBANK
	.align		4
        /*0060*/ 	.byte	0x04, 0x0a
        /*0062*/ 	.short	(.L_23 - .L_22)
	.align		4
.L_22:
        /*0064*/ 	.word	index@(.nv.constant0._Z6kernelPdPiS_)
        /*0068*/ 	.short	0x0380
        /*006a*/ 	.short	0x0018


	//----- nvinfo : EIATTR_SW_WAR
	.align		4
.L_23:
        /*006c*/ 	.byte	0x04, 0x36
        /*006e*/ 	.short	(.L_25 - .L_24)
.L_24:
        /*0070*/ 	.word	0x00000008
.L_25:


//--------------------- .nv.callgraph             --------------------------
	.section	.nv.callgraph,"",@"SHT_CUDA_CALLGRAPH"
	.align	4
	.sectionentsize	8
	.align		4
        /*0000*/ 	.word	0x00000000
	.align		4
        /*0004*/ 	.word	0xffffffff
	.align		4
        /*0008*/ 	.word	0x00000000
	.align		4
        /*000c*/ 	.word	0xfffffffe
	.align		4
        /*0010*/ 	.word	0x00000000
	.align		4
        /*0014*/ 	.word	0xfffffffd
	.align		4
        /*0018*/ 	.word	0x00000000
	.align		4
        /*001c*/ 	.word	0xfffffffc


//--------------------- .text._Z6kernelPdPiS_     --------------------------
	.section	.text._Z6kernelPdPiS_,"ax",@progbits
	.align	128
        .global         _Z6kernelPdPiS_
        .type           _Z6kernelPdPiS_,@function
        .size           _Z6kernelPdPiS_,(.L_x_44 - _Z6kernelPdPiS_)
        .other          _Z6kernelPdPiS_,@"STO_CUDA_ENTRY STV_DEFAULT"
_Z6kernelPdPiS_:
.text._Z6kernelPdPiS_:
[----:B------:R-:W-:Y:S01]  /*0000*/  LDC R1, c[0x0][0x37c] ;  /* 0x0000df00ff017b82 */ /* 0x000fe20000000800 */
[----:B------:R-:W0:Y:S07]  /*0010*/  S2R R3, SR_CTAID.X ;  /* 0x0000000000037919 */ /* 0x000e2e0000002500 */
[----:B------:R-:W0:Y:S01]  /*0020*/  LDC.64 R4, c[0x0][0x380] ;  /* 0x0000e000ff047b82 */ /* 0x000e220000000a00 */
[----:B------:R-:W1:Y:S01]  /*0030*/  LDCU.64 UR12, c[0x0][0x358] ;  /* 0x00006b00ff0c77ac */ /* 0x000e620008000a00 */
[----:B0-----:R-:W-:-:S06]  /*0040*/  IMAD.WIDE.U32 R4, R3, 0x8, R4 ;  /* 0x0000000803047825 */ /* 0x001fcc00078e0004 */
[----:B-1----:R-:W2:Y:S01]  /*0050*/  LDG.E.64 R4, desc[UR12][R4.64] ;  /* 0x0000000c04047981 */ /* 0x002ea2000c1e1b00 */
[----:B------:R-:W-:Y:S01]  /*0060*/  BSSY.RECONVERGENT B0, `(.L_x_0) ;  /* 0x0000011000007945 */ /* 0x000fe20003800200 */
[----:B------:R-:W0:Y:S02]  /*0070*/  S2R R0, SR_TID.X ;  /* 0x0000000000007919 */ /* 0x000e240000002100 */
[----:B0-----:R-:W0:Y:S02]  /*0080*/  I2F.F64.U32 R10, R0 ;  /* 0x00000000000a7312 */ /* 0x001e240000201800 */
[--C-:B0-----:R-:W-:Y:S01]  /*0090*/  SHF.R.U32.HI R2, RZ, 0x14, R11.reuse ;  /* 0x00000014ff027819 */ /* 0x101fe2000001160b */
[----:B------:R-:W-:Y:S02]  /*00a0*/  IMAD.MOV.U32 R6, RZ, RZ, R10 ;  /* 0x000000ffff067224 */ /* 0x000fe400078e000a */
[----:B------:R-:W-:Y:S01]  /*00b0*/  IMAD.MOV.U32 R7, RZ, RZ, R11 ;  /* 0x000000ffff077224 */ /* 0x000fe200078e000b */
[----:B------:R-:W-:-:S05]  /*00c0*/  LOP3.LUT R2, R2, 0x7ff, RZ, 0xc0, !PT ;  /* 0x000007ff02027812 */ /* 0x000fca00078ec0ff */
[----:B------:R-:W-:-:S05]  /*00d0*/  VIADD R15, R2, 0xfffffc0c ;  /* 0xfffffc0c020f7836 */ /* 0x000fca0000000000 */
[CC--:B------:R-:W-:Y:S02]  /*00e0*/  SHF.L.U32 R2, R10.reuse, R15.reuse, RZ ;  /* 0x0000000f0a027219 */ /* 0x0c0fe400000006ff */
[----:B------:R-:W-:Y:S02]  /*00f0*/  SHF.L.U64.HI R3, R10, R15, R11 ;  /* 0x0000000f0a037219 */ /* 0x000fe4000001020b */
[----:B------:R-:W-:-:S04]  /*0100*/  ISETP.NE.U32.AND P0, PT, R2, RZ, PT ;  /* 0x000000ff0200720c */ /* 0x000fc80003f05070 */
[----:B------:R-:W-:Y:S01]  /*0110*/  ISETP.NE.AND.EX P0, PT, R3, -0x80000000, PT, P0 ;  /* 0x800000000300780c */ /* 0x000fe20003f05300 */
[----:B--2---:R-:W-:-:S08]  /*0120*/  DADD R8, R4, 3 ;  /* 0x4008000004087429 */ /* 0x004fd00000000000 */
[----:B------:R-:W-:-:S10]  /*0130*/  DADD R4, -RZ, |R8| ;  /* 0x00000000ff047229 */ /* 0x000fd40000000508 */
[----:B------:R-:W-:Y:S01]  /*0140*/  IMAD.MOV.U32 R20, RZ, RZ, R4 ;  /* 0x000000ffff147224 */ /* 0x000fe200078e0004 */
[----:B------:R-:W-:-:S07]  /*0150*/  MOV R4, 0x170 ;  /* 0x0000017000047802 */ /* 0x000fce0000000f00 */
[----:B------:R-:W-:Y:S05]  /*0160*/  CALL.REL.NOINC `($_Z6kernelPdPiS_$__internal_accurate_pow) ;  /* 0x0000002c00707944 */ /* 0x000fea0003c00000 */
[----:B------:R-:W-:Y:S05]  /*0170*/  BSYNC.RECONVERGENT B0 ;  /* 0x0000000000007941 */ /* 0x000fea0003800200 */
.L_x_0:
[----:B------:R-:W-:Y:S01]  /*0180*/  DSETP.NEU.AND P1, PT, R8, RZ, PT ;  /* 0x000000ff0800722a */ /* 0x000fe20003f2d000 */
[----:B------:R-:W-:Y:S01]  /*0190*/  ISETP.LT.AND P0, PT, R9, RZ, !P0 ;  /* 0x000000ff0900720c */ /* 0x000fe20004701270 */
[----:B------:R-:W-:Y:S02]  /*01a0*/  DADD R4, -RZ, -R6 ;  /* 0x00000000ff047229 */ /* 0x000fe40000000906 */
[----:B------:R-:W-:-:S08]  /*01b0*/  DADD R34, R10, R8 ;  /* 0x000000000a227229 */ /* 0x000fd00000000008 */
[----:B------:R-:W-:Y:S02]  /*01c0*/  FSEL R12, R4, R6, P0 ;  /* 0x00000006040c7208 */ /* 0x000fe40000000000 */
[----:B------:R-:W-:Y:S02]  /*01d0*/  FSEL R13, R5, R7, P0 ;  /* 0x00000007050d7208 */ /* 0x000fe40000000000 */
[----:B------:R-:W-:Y:S01]  /*01e0*/  LOP3.LUT R34, R35, 0x7ff00000, RZ, 0xc0, !PT ;  /* 0x7ff0000023227812 */ /* 0x000fe200078ec0ff */
[----:B------:R-:W-:Y:S02]  /*01f0*/  IMAD.MOV.U32 R4, RZ, RZ, R12 ;  /* 0x000000ffff047224 */ /* 0x000fe400078e000c */
[----:B------:R-:W-:Y:S01]  /*0200*/  IMAD.MOV.U32 R5, RZ, RZ, R13 ;  /* 0x000000ffff057224 */ /* 0x000fe200078e000d */
[----:B------:R-:W-:Y:S01]  /*0210*/  ISETP.NE.AND P3, PT, R34, 0x7ff00000, PT ;  /* 0x7ff000002200780c */ /* 0x000fe20003f65270 */
[----:B------:R-:W-:-:S12]  /*0220*/  @P1 BRA `(.L_x_1) ;  /* 0x0000000000181947 */ /* 0x000fd80003800000 */
[----:B------:R-:W-:Y:S01]  /*0230*/  ISETP.GE.AND P2, PT, R11, RZ, PT ;  /* 0x000000ff0b00720c */ /* 0x000fe20003f46270 */
[----:B------:R-:W-:Y:S01]  /*0240*/  IMAD.MOV.U32 R4, RZ, RZ, RZ ;  /* 0x000000ffff047224 */ /* 0x000fe200078e00ff */
[----:B------:R-:W-:-:S04]  /*0250*/  ISETP.NE.U32.AND P1, PT, R2, RZ, PT ;  /* 0x000000ff0200720c */ /* 0x000fc80003f25070 */
[----:B------:R-:W-:-:S04]  /*0260*/  ISETP.NE.AND.EX P1, PT, R3, -0x80000000, PT, P1 ;  /* 0x800000000300780c */ /* 0x000fc80003f25310 */
[----:B------:R-:W-:-:S04]  /*0270*/  SEL R5, R9, RZ, !P1 ;  /* 0x000000ff09057207 */ /* 0x000fc80004800000 */
[----:B------:R-:W-:-:S07]  /*0280*/  @!P2 LOP3.LUT R5, R5, 0x7ff00000, RZ, 0xfc, !PT ;  /* 0x7ff000000505a812 */ /* 0x000fce00078efcff */
.L_x_1:
[----:B------:R-:W-:Y:S04]  /*0290*/  BSSY.RECONVERGENT B0, `(.L_x_2) ;  /* 0x000000e000007945 */ /* 0x000fe80003800200 */
[----:B------:R-:W-:Y:S05]  /*02a0*/  @P3 BRA `(.L_x_3) ;  /* 0x0000000000303947 */ /* 0x000fea0003800000 */
[----:B------:R-:W-:-:S14]  /*02b0*/  DSETP.NAN.AND P1, PT, R8, R8, PT ;  /* 0x000000080800722a */ /* 0x000fdc0003f28000 */
[----:B------:R-:W-:Y:S01]  /*02c0*/  @P1 DADD R4, R10, R8 ;  /* 0x000000000a041229 */ /* 0x000fe20000000008 */
[----:B------:R-:W-:Y:S10]  /*02d0*/  @P1 BRA `(.L_x_3) ;  /* 0x0000000000241947 */ /* 0x000ff40003800000 */
[----:B------:R-:W-:-:S14]  /*02e0*/  DSETP.NEU.AND P1, PT, |R8|, +INF , PT ;  /* 0x7ff000000800742a */ /* 0x000fdc0003f2d200 */
[----:B------:R-:W-:Y:S05]  /*02f0*/  @P1 BRA `(.L_x_3) ;  /* 0x00000000001c1947 */ /* 0x000fea0003800000 */
[C---:B------:R-:W-:Y:S01]  /*0300*/  ISETP.GE.AND P1, PT, R11.reuse, RZ, PT ;  /* 0x000000ff0b00720c */ /* 0x040fe20003f26270 */
[----:B------:R-:W-:Y:S01]  /*0310*/  IMAD.MOV.U32 R4, RZ, RZ, RZ ;  /* 0x000000ffff047224 */ /* 0x000fe200078e00ff */
[----:B------:R-:W-:Y:S02]  /*0320*/  LOP3.LUT R2, R11, 0x7fffffff, RZ, 0xc0, !PT ;  /* 0x7fffffff0b027812 */ /* 0x000fe400078ec0ff */
[----:B------:R-:W-:Y:S02]  /*0330*/  SEL R5, RZ, 0x7ff00000, !P1 ;  /* 0x7ff00000ff057807 */ /* 0x000fe40004800000 */
[----:B------:R-:W-:-:S03]  /*0340*/  ISETP.NE.AND P1, PT, R2, 0x3fe00000, PT ;  /* 0x3fe000000200780c */ /* 0x000fc60003f25270 */
[----:B------:R-:W-:-:S05]  /*0350*/  VIADD R2, R5, 0x80000000 ;  /* 0x8000000005027836 */ /* 0x000fca0000000000 */
[----:B------:R-:W-:-:S07]  /*0360*/  @P0 SEL R5, R2, R5, P1 ;  /* 0x0000000502050207 */ /* 0x000fce0000800000 */
.L_x_3:
[----:B------:R-:W-:Y:S05]  /*0370*/  BSYNC.RECONVERGENT B0 ;  /* 0x0000000000007941 */ /* 0x000fea0003800200 */
.L_x_2:
[----:B------:R-:W-:Y:S01]  /*0380*/  IMAD.MOV.U32 R2, RZ, RZ, 0x652b82fe ;  /* 0x652b82feff027424 */ /* 0x000fe200078e00ff */
[----:B------:R-:W-:Y:S01]  /*0390*/  UMOV UR6, 0xfefa39ef ;  /* 0xfefa39ef00067882 */ /* 0x000fe20000000000 */
[----:B------:R-:W-:Y:S01]  /*03a0*/  IMAD.MOV.U32 R3, RZ, RZ, 0x3ff71547 ;  /* 0x3ff71547ff037424 */ /* 0x000fe200078e00ff */
[----:B------:R-:W-:Y:S01]  /*03b0*/  UMOV UR7, 0x3fe62e42 ;  /* 0x3fe62e4200077882 */ /* 0x000fe20000000000 */
[----:B------:R-:W-:-:S04]  /*03c0*/  ISETP.NE.AND P3, PT, R0, RZ, PT ;  /* 0x000000ff0000720c */ /* 0x000fc80003f65270 */
[----:B------:R-:W-:-:S10]  /*03d0*/  DFMA R2, R8, -R2, 6.75539944105574400000e+15 ;  /* 0x433800000802742b */ /* 0x000fd40000000802 */
[----:B------:R-:W-:Y:S02]  /*03e0*/  R2UR UR4, R2 ;  /* 0x00000000020472ca */ /* 0x000fe400000e0000 */
[----:B------:R-:W-:-:S11]  /*03f0*/  R2UR UR5, R3 ;  /* 0x00000000030572ca */ /* 0x000fd600000e0000 */
[----:B------:R-:W-:Y:S02]  /*0400*/  IMAD.U32 R2, RZ, RZ, UR4 ;  /* 0x00000004ff027e24 */ /* 0x000fe4000f8e00ff */
[----:B------:R-:W-:-:S06]  /*0410*/  IMAD.U32 R3, RZ, RZ, UR5 ;  /* 0x00000005ff037e24 */ /* 0x000fcc000f8e00ff */
[----:B------:R-:W-:-:S08]  /*0420*/  DADD R2, R2, -6.75539944105574400000e+15 ;  /* 0xc338000002027429 */ /* 0x000fd00000000000 */
[----:B------:R-:W-:Y:S01]  /*0430*/  DFMA R6, R2, -UR6, -R8 ;  /* 0x8000000602067c2b */ /* 0x000fe20008000808 */
[----:B------:R-:W-:Y:S01]  /*0440*/  UMOV UR6, 0x3b39803f ;  /* 0x3b39803f00067882 */ /* 0x000fe20000000000 */
[----:B------:R-:W-:-:S06]  /*0450*/  UMOV UR7, 0x3c7abc9e ;  /* 0x3c7abc9e00077882 */ /* 0x000fcc0000000000 */
[----:B------:R-:W-:Y:S01]  /*0460*/  DFMA R2, R2, -UR6, R6 ;  /* 0x8000000602027c2b */ /* 0x000fe20008000006 */
[----:B------:R-:W-:Y:S01]  /*0470*/  UMOV UR6, 0x69ce2bdf ;  /* 0x69ce2bdf00067882 */ /* 0x000fe20000000000 */
[----:B------:R-:W-:Y:S01]  /*0480*/  IMAD.MOV.U32 R6, RZ, RZ, -0x35dec16 ;  /* 0xfca213eaff067424 */ /* 0x000fe200078e00ff */
[----:B------:R-:W-:Y:S01]  /*0490*/  UMOV UR7, 0x3e5ade15 ;  /* 0x3e5ade1500077882 */ /* 0x000fe20000000000 */
[----:B------:R-:W-:-:S06]  /*04a0*/  IMAD.MOV.U32 R7, RZ, RZ, 0x3e928af3 ;  /* 0x3e928af3ff077424 */ /* 0x000fcc00078e00ff */
[----:B------:R-:W-:Y:S01]  /*04b0*/  DFMA R6, R2, UR6, R6 ;  /* 0x0000000602067c2b */ /* 0x000fe20008000006 */
[----:B------:R-:W-:Y:S01]  /*04c0*/  UMOV UR6, 0x62401315 ;  /* 0x6240131500067882 */ /* 0x000fe20000000000 */
[----:B------:R-:W-:-:S06]  /*04d0*/  UMOV UR7, 0x3ec71dee ;  /* 0x3ec71dee00077882 */ /* 0x000fcc0000000000 */
[----:B------:R-:W-:Y:S01]  /*04e0*/  DFMA R6, R2, R6, UR6 ;  /* 0x0000000602067e2b */ /* 0x000fe20008000006 */
        /* <DEDUP_REMOVED lines=20> */
[----:B------:R-:W-:-:S08]  /*0630*/  DFMA R6, R2, R6, UR6 ;  /* 0x0000000602067e2b */ /* 0x000fd00008000006 */
[----:B------:R-:W-:-:S08]  /*0640*/  DFMA R6, R2, R6, 1 ;  /* 0x3ff000000206742b */ /* 0x000fd00000000006 */
[----:B------:R-:W-:Y:S02]  /*0650*/  DFMA R6, R2, R6, 1 ;  /* 0x3ff000000206742b */ /* 0x000fe40000000006 */
[----:B------:R-:W-:-:S08]  /*0660*/  DADD R2, -RZ, -R8 ;  /* 0x00000000ff027229 */ /* 0x000fd00000000908 */
[----:B------:R-:W-:Y:S01]  /*0670*/  R2UR UR7, R7 ;  /* 0x00000000070772ca */ /* 0x000fe200000e0000 */
[----:B------:R-:W-:Y:S01]  /*0680*/  IMAD.MOV.U32 R7, RZ, RZ, 0x3ff00000 ;  /* 0x3ff00000ff077424 */ /* 0x000fe200078e00ff */
[----:B------:R-:W-:Y:S01]  /*0690*/  R2UR UR6, R6 ;  /* 0x00000000060672ca */ /* 0x000fe200000e0000 */
[----:B------:R-:W-:Y:S02]  /*06a0*/  IMAD.MOV.U32 R35, RZ, RZ, R3 ;  /* 0x000000ffff237224 */ /* 0x000fe400078e0003 */
[----:B------:R-:W-:-:S03]  /*06b0*/  IMAD.MOV.U32 R6, RZ, RZ, 0x0 ;  /* 0x00000000ff067424 */ /* 0x000fc600078e00ff */
[----:B------:R-:W-:-:S05]  /*06c0*/  FSETP.GEU.AND P1, PT, |R35|, 4.1917929649353027344, PT ;  /* 0x4086232b2300780b */ /* 0x000fca0003f2e200 */
[----:B------:R-:W-:Y:S02]  /*06d0*/  ULEA UR15, UR4, UR7, 0x14 ;  /* 0x00000007040f7291 */ /* 0x000fe4000f8ea0ff */
[----:B------:R-:W-:Y:S02]  /*06e0*/  UMOV UR14, UR6 ;  /* 0x00000006000e7c82 */ /* 0x000fe40008000000 */
[----:B------:R-:W-:Y:S02]  /*06f0*/  IMAD.U32 R2, RZ, RZ, UR14 ;  /* 0x0000000eff027e24 */ /* 0x000fe4000f8e00ff */
[----:B------:R-:W-:Y:S02]  /*0700*/  IMAD.U32 R3, RZ, RZ, UR15 ;  /* 0x0000000fff037e24 */ /* 0x000fe4000f8e00ff */
[----:B------:R-:W-:Y:S05]  /*0710*/  @!P1 BRA `(.L_x_4) ;  /* 0x00000000003c9947 */ /* 0x000fea0003800000 */
[----:B------:R-:W-:Y:S01]  /*0720*/  FSETP.GEU.AND P2, PT, |R35|, 4.2275390625, PT ;  /* 0x408748002300780b */ /* 0x000fe20003f4e200 */
[C---:B------:R-:W-:Y:S02]  /*0730*/  DADD R2, -R8.reuse, +INF ;  /* 0x7ff0000008027429 */ /* 0x040fe40000000100 */
[----:B------:R-:W-:-:S08]  /*0740*/  DSETP.GT.AND P1, PT, R8, RZ, PT ;  /* 0x000000ff0800722a */ /* 0x000fd00003f24000 */
[----:B------:R-:W-:Y:S02]  /*0750*/  FSEL R2, R2, RZ, !P1 ;  /* 0x000000ff02027208 */ /* 0x000fe40004800000 */
[----:B------:R-:W-:Y:S01]  /*0760*/  FSEL R3, R3, RZ, !P1 ;  /* 0x000000ff03037208 */ /* 0x000fe20004800000 */
[----:B------:R-:W-:Y:S06]  /*0770*/  @P2 BRA `(.L_x_4) ;  /* 0x0000000000242947 */ /* 0x000fec0003800000 */
[----:B------:R-:W-:Y:S01]  /*0780*/  ULEA.HI UR8, UR4, UR4, URZ, 0x1 ;  /* 0x0000000404087291 */ /* 0x000fe2000f8f08ff */
[----:B------:R-:W-:-:S03]  /*0790*/  IMAD.MOV.U32 R2, RZ, RZ, RZ ;  /* 0x000000ffff027224 */ /* 0x000fc600078e00ff */
[----:B------:R-:W-:-:S04]  /*07a0*/  USHF.R.S32.HI UR8, URZ, 0x1, UR8 ;  /* 0x00000001ff087899 */ /* 0x000fc80008011408 */
[----:B------:R-:W-:-:S04]  /*07b0*/  UIADD3 UR9, UPT, UPT, UR4, -UR8, URZ ;  /* 0x8000000804097290 */ /* 0x000fc8000fffe0ff */
[----:B------:R-:W-:Y:S02]  /*07c0*/  ULEA UR10, UR9, 0x3ff00000, 0x14 ;  /* 0x3ff00000090a7891 */ /* 0x000fe4000f8ea0ff */
[----:B------:R-:W-:-:S03]  /*07d0*/  ULEA UR9, UR8, UR7, 0x14 ;  /* 0x0000000708097291 */ /* 0x000fc6000f8ea0ff */
[----:B------:R-:W-:Y:S01]  /*07e0*/  UMOV UR8, UR6 ;  /* 0x0000000600087c82 */ /* 0x000fe20008000000 */
[----:B------:R-:W-:-:S06]  /*07f0*/  IMAD.U32 R3, RZ, RZ, UR10 ;  /* 0x0000000aff037e24 */ /* 0x000fcc000f8e00ff */
[----:B------:R-:W-:-:S11]  /*0800*/  DMUL R2, R2, UR8 ;  /* 0x0000000802027c28 */ /* 0x000fd60008000000 */
.L_x_4:
[----:B------:R-:W-:Y:S04]  /*0810*/  BSSY.RECONVERGENT B0, `(.L_x_5) ;  /* 0x000000e000007945 */ /* 0x000fe80003800200 */
[----:B------:R-:W-:Y:S05]  /*0820*/  @!P3 BRA `(.L_x_6) ;  /* 0x000000000030b947 */ /* 0x000fea0003800000 */
[----:B------:R-:W-:Y:S02]  /*0830*/  VIADD R16, R0, 0x1 ;  /* 0x0000000100107836 */ /* 0x000fe40000000000 */
[----:B------:R-:W-:Y:S02]  /*0840*/  IMAD.MOV.U32 R14, RZ, RZ, 0x1 ;  /* 0x00000001ff0e7424 */ /* 0x000fe400078e00ff */
[----:B------:R-:W-:Y:S02]  /*0850*/  IMAD.MOV.U32 R18, RZ, RZ, 0x0 ;  /* 0x00000000ff127424 */ /* 0x000fe400078e00ff */
[----:B------:R-:W0:Y:S01]  /*0860*/  I2F.F64.U32 R16, R16 ;  /* 0x0000001000107312 */ /* 0x000e220000201800 */
[----:B------:R-:W-:Y:S02]  /*0870*/  IMAD.MOV.U32 R19, RZ, RZ, 0x3ff00000 ;  /* 0x3ff00000ff137424 */ /* 0x000fe400078e00ff */
[----:B------:R-:W-:Y:S02]  /*0880*/  IMAD.MOV.U32 R6, RZ, RZ, 0x0 ;  /* 0x00000000ff067424 */ /* 0x000fe400078e00ff */
[----:B------:R-:W-:-:S07]  /*0890*/  IMAD.MOV.U32 R7, RZ, RZ, 0x3ff00000 ;  /* 0x3ff00000ff077424 */ /* 0x000fce00078e00ff */
.L_x_7:
[----:B------:R-:W-:Y:S01]  /*08a0*/  VIADD R14, R14, 0x1 ;  /* 0x000000010e0e7836 */ /* 0x000fe20000000000 */
[----:B------:R-:W-:-:S03]  /*08b0*/  DMUL R6, R18, R6 ;  /* 0x0000000612067228 */ /* 0x000fc60000000000 */
[----:B------:R-:W0:Y:S02]  /*08c0*/  I2F.F64.U32 R18, R14 ;  /* 0x0000000e00127312 */ /* 0x000e240000201800 */
[----:B0-----:R-:W-:-:S14]  /*08d0*/  DSETP.GT.AND P1, PT, R16, R18, PT ;  /* 0x000000121000722a */ /* 0x001fdc0003f24000 */
[----:B------:R-:W-:Y:S05]  /*08e0*/  @P1 BRA `(.L_x_7) ;  /* 0xfffffffc00ec1947 */ /* 0x000fea000383ffff */
.L_x_6:
[----:B------:R-:W-:Y:S05]  /*08f0*/  BSYNC.RECONVERGENT B0 ;  /* 0x0000000000007941 */ /* 0x000fea0003800200 */
.L_x_5:
[----:B------:R-:W0:Y:S01]  /*0900*/  MUFU.RCP64H R17, R7 ;  /* 0x0000000700117308 */ /* 0x000e220000001800 */
[----:B------:R-:W-:Y:S01]  /*0910*/  IMAD.MOV.U32 R16, RZ, RZ, 0x1 ;  /* 0x00000001ff107424 */ /* 0x000fe200078e00ff */
[----:B------:R-:W-:Y:S01]  /*0920*/  DSETP.NEU.AND P1, PT, R8, 1, PT ;  /* 0x3ff000000800742a */ /* 0x000fe20003f2d000 */
[CC--:B------:R-:W-:Y:S01]  /*0930*/  SHF.L.U32 R14, R10.reuse, R15.reuse, RZ ;  /* 0x0000000f0a0e7219 */ /* 0x0c0fe200000006ff */
[----:B------:R-:W-:Y:S01]  /*0940*/  BSSY.RECONVERGENT B0, `(.L_x_8) ;  /* 0x000001c000007945 */ /* 0x000fe20003800200 */
[----:B------:R-:W-:Y:S02]  /*0950*/  SHF.L.U64.HI R15, R10, R15, R11 ;  /* 0x0000000f0a0f7219 */ /* 0x000fe4000001020b */
[----:B------:R-:W-:Y:S02]  /*0960*/  ISETP.NE.U32.AND P2, PT, R14, RZ, PT ;  /* 0x000000ff0e00720c */ /* 0x000fe40003f45070 */
[----:B------:R-:W-:Y:S02]  /*0970*/  ISETP.EQ.OR P1, PT, R0, RZ, !P1 ;  /* 0x000000ff0000720c */ /* 0x000fe40004f22670 */
[----:B------:R-:W-:-:S02]  /*0980*/  ISETP.NE.AND.EX P2, PT, R15, -0x80000000, PT, P2 ;  /* 0x800000000f00780c */ /* 0x000fc40003f45320 */
[----:B------:R-:W-:Y:S02]  /*0990*/  FSEL R4, R4, RZ, !P1 ;  /* 0x000000ff04047208 */ /* 0x000fe40004800000 */
[----:B------:R-:W-:Y:S01]  /*09a0*/  FSEL R5, R5, 1.875, !P1 ;  /* 0x3ff0000005057808 */ /* 0x000fe20004800000 */
[----:B0-----:R-:W-:-:S05]  /*09b0*/  DFMA R18, R16, -R6, 1 ;  /* 0x3ff000001012742b */ /* 0x001fca0000000806 */
[----:B------:R-:W-:-:S03]  /*09c0*/  DMUL R4, R2, R4 ;  /* 0x0000000402047228 */ /* 0x000fc60000000000 */
[----:B------:R-:W-:-:S07]  /*09d0*/  DFMA R18, R18, R18, R18 ;  /* 0x000000121212722b */ /* 0x000fce0000000012 */
[----:B------:R-:W-:Y:S01]  /*09e0*/  FSETP.GEU.AND P5, PT, |R5|, 6.5827683646048100446e-37, PT ;  /* 0x036000000500780b */ /* 0x000fe20003fae200 */
[----:B------:R-:W-:-:S08]  /*09f0*/  DFMA R18, R16, R18, R16 ;  /* 0x000000121012722b */ /* 0x000fd00000000010 */
[----:B------:R-:W-:-:S08]  /*0a00*/  DFMA R16, R18, -R6, 1 ;  /* 0x3ff000001210742b */ /* 0x000fd00000000806 */
[----:B------:R-:W-:-:S08]  /*0a10*/  DFMA R16, R18, R16, R18 ;  /* 0x000000101210722b */ /* 0x000fd00000000012 */
[----:B------:R-:W-:-:S08]  /*0a20*/  DMUL R2, R4, R16 ;  /* 0x0000001004027228 */ /* 0x000fd00000000000 */
[----:B------:R-:W-:-:S08]  /*0a30*/  DFMA R18, R2, -R6, R4 ;  /* 0x800000060212722b */ /* 0x000fd00000000004 */
[----:B------:R-:W-:-:S10]  /*0a40*/  DFMA R2, R16, R18, R2 ;  /* 0x000000121002722b */ /* 0x000fd40000000002 */
[----:B------:R-:W-:-:S05]  /*0a50*/  FFMA R14, RZ, R7, R3 ;  /* 0x00000007ff0e7223 */ /* 0x000fca0000000003 */
[----:B------:R-:W-:-:S13]  /*0a60*/  FSETP.GT.AND P4, PT, |R14|, 1.469367938527859385e-39, PT ;  /* 0x001000000e00780b */ /* 0x000fda0003f84200 */
[----:B------:R-:W-:Y:S05]  /*0a70*/  @P4 BRA P5, `(.L_x_9) ;  /* 0x0000000000204947 */ /* 0x000fea0002800000 */
[----:B------:R-:W-:Y:S01]  /*0a80*/  IMAD.MOV.U32 R20, RZ, RZ, R4 ;  /* 0x000000ffff147224 */ /* 0x000fe200078e0004 */
[----:B------:R-:W-:Y:S01]  /*0a90*/  MOV R18, 0xae0 ;  /* 0x00000ae000127802 */ /* 0x000fe20000000f00 */
[----:B------:R-:W-:Y:S02]  /*0aa0*/  IMAD.MOV.U32 R19, RZ, RZ, R5 ;  /* 0x000000ffff137224 */ /* 0x000fe400078e0005 */
[----:B------:R-:W-:Y:S02]  /*0ab0*/  IMAD.MOV.U32 R4, RZ, RZ, R6 ;  /* 0x000000ffff047224 */ /* 0x000fe400078e0006 */
[----:B------:R-:W-:-:S07]  /*0ac0*/  IMAD.MOV.U32 R15, RZ, RZ, R7 ;  /* 0x000000ffff0f7224 */ /* 0x000fce00078e0007 */
[----:B------:R-:W-:Y:S05]  /*0ad0*/  CALL.REL.NOINC `($__internal_0_$__cuda_sm20_div_rn_f64_full) ;  /* 0x0000001c00947944 */ /* 0x000fea0003c00000 */
[----:B------:R-:W-:Y:S02]  /*0ae0*/  IMAD.MOV.U32 R2, RZ, RZ, R4 ;  /* 0x000000ffff027224 */ /* 0x000fe400078e0004 */
[----:B------:R-:W-:-:S07]  /*0af0*/  IMAD.MOV.U32 R3, RZ, RZ, R5 ;  /* 0x000000ffff037224 */ /* 0x000fce00078e0005 */
.L_x_9:
[----:B------:R-:W-:Y:S05]  /*0b00*/  BSYNC.RECONVERGENT B0 ;  /* 0x0000000000007941 */ /* 0x000fea0003800200 */
.L_x_8:
[----:B------:R-:W-:Y:S01]  /*0b10*/  VIMNMX.U32 R14, PT, PT, R0, 0x3, !PT ;  /* 0x00000003000e7848 */ /* 0x000fe20007fe0000 */
[----:B------:R-:W-:Y:S01]  /*0b20*/  BSSY.RECONVERGENT B0, `(.L_x_10) ;  /* 0x0000008000007945 */ /* 0x000fe20003800200 */
[----:B------:R-:W-:Y:S01]  /*0b30*/  IMAD.MOV.U32 R6, RZ, RZ, R10 ;  /* 0x000000ffff067224 */ /* 0x000fe200078e000a */
[----:B------:R-:W-:Y:S01]  /*0b40*/  MOV R4, 0xba0 ;  /* 0x00000ba000047802 */ /* 0x000fe20000000f00 */
[----:B------:R-:W-:Y:S02]  /*0b50*/  IMAD.MOV.U32 R7, RZ, RZ, R11 ;  /* 0x000000ffff077224 */ /* 0x000fe400078e000b */
[----:B------:R-:W0:Y:S02]  /*0b60*/  I2F.F64.U32 R14, R14 ;  /* 0x0000000e000e7312 */ /* 0x000e240000201800 */
[----:B0-----:R-:W-:Y:S02]  /*0b70*/  IMAD.MOV.U32 R20, RZ, RZ, R14 ;  /* 0x000000ffff147224 */ /* 0x001fe400078e000e */
[----:B------:R-:W-:-:S07]  /*0b80*/  IMAD.MOV.U32 R5, RZ, RZ, R15 ;  /* 0x000000ffff057224 */ /* 0x000fce00078e000f */
[----:B------:R-:W-:Y:S05]  /*0b90*/  CALL.REL.NOINC `($_Z6kernelPdPiS_$__internal_accurate_pow) ;  /* 0x0000002000e47944 */ /* 0x000fea0003c00000 */
[----:B------:R-:W-:Y:S05]  /*0ba0*/  BSYNC.RECONVERGENT B0 ;  /* 0x0000000000007941 */ /* 0x000fea0003800200 */
.L_x_10:
[----:B------:R-:W-:Y:S01]  /*0bb0*/  IMAD.MOV.U32 R4, RZ, RZ, 0x652b82fe ;  /* 0x652b82feff047424 */ /* 0x000fe200078e00ff */
[----:B------:R-:W-:Y:S01]  /*0bc0*/  UMOV UR8, 0xfefa39ef ;  /* 0xfefa39ef00087882 */ /* 0x000fe20000000000 */
[----:B------:R-:W-:Y:S01]  /*0bd0*/  IMAD.MOV.U32 R5, RZ, RZ, 0x3ff71547 ;  /* 0x3ff71547ff057424 */ /* 0x000fe200078e00ff */
[----:B------:R-:W-:Y:S01]  /*0be0*/  UMOV UR9, 0x3fe62e42 ;  /* 0x3fe62e4200097882 */ /* 0x000fe20000000000 */
[----:B------:R-:W-:Y:S01]  /*0bf0*/  DADD R22, -RZ, -R14 ;  /* 0x00000000ff167229 */ /* 0x000fe2000000090e */
[----:B------:R-:W-:Y:S03]  /*0c00*/  BSSY.RECONVERGENT B0, `(.L_x_11) ;  /* 0x0000035000007945 */ /* 0x000fe60003800200 */
[----:B------:R-:W-:-:S06]  /*0c10*/  DFMA R4, R14, -R4, 6.75539944105574400000e+15 ;  /* 0x433800000e04742b */ /* 0x000fcc0000000804 */
[----:B------:R-:W-:Y:S02]  /*0c20*/  FSETP.GEU.AND P4, PT, |R23|, 4.1917929649353027344, PT ;  /* 0x4086232b1700780b */ /* 0x000fe40003f8e200 */
        /* <DEDUP_REMOVED lines=35> */
[----:B------:R-:W-:Y:S01]  /*0e60*/  DFMA R20, R16, R18, 1 ;  /* 0x3ff000001014742b */ /* 0x000fe20000000012 */
[----:B------:R-:W-:Y:S02]  /*0e70*/  IMAD.MOV.U32 R16, RZ, RZ, 0x0 ;  /* 0x00000000ff107424 */ /* 0x000fe400078e00ff */
[----:B------:R-:W-:-:S07]  /*0e80*/  IMAD.MOV.U32 R17, RZ, RZ, 0x3ff00000 ;  /* 0x3ff00000ff117424 */ /* 0x000fce00078e00ff */
[----:B------:R-:W-:Y:S02]  /*0e90*/  IMAD R19, R4, 0x100000, R21 ;  /* 0x0010000004137824 */ /* 0x000fe400078e0215 */
[----:B------:R-:W-:Y:S01]  /*0ea0*/  IMAD.MOV.U32 R18, RZ, RZ, R20 ;  /* 0x000000ffff127224 */ /* 0x000fe200078e0014 */
[----:B------:R-:W-:Y:S06]  /*0eb0*/  @!P4 BRA `(.L_x_12) ;  /* 0x000000000024c947 */ /* 0x000fec0003800000 */
[----:B------:R-:W-:Y:S02]  /*0ec0*/  FSETP.GEU.AND P4, PT, |R23|, 4.2275390625, PT ;  /* 0x408748001700780b */ /* 0x000fe40003f8e200 */
[----:B------:R-:W-:-:S11]  /*0ed0*/  CS2R R18, SRZ ;  /* 0x0000000000127805 */ /* 0x000fd6000001ff00 */
[----:B------:R-:W-:-:S04]  /*0ee0*/  @!P4 LEA.HI R5, R4, R4, RZ, 0x1 ;  /* 0x000000040405c211 */ /* 0x000fc800078f08ff */
[----:B------:R-:W-:-:S05]  /*0ef0*/  @!P4 SHF.R.S32.HI R5, RZ, 0x1, R5 ;  /* 0x00000001ff05c819 */ /* 0x000fca0000011405 */
[----:B------:R-:W-:Y:S02]  /*0f00*/  @!P4 IMAD.IADD R4, R4, 0x1, -R5 ;  /* 0x000000010404c824 */ /* 0x000fe400078e0a05 */
[----:B------:R-:W-:-:S03]  /*0f10*/  @!P4 IMAD R21, R5, 0x100000, R21 ;  /* 0x001000000515c824 */ /* 0x000fc600078e0215 */
[----:B------:R-:W-:Y:S01]  /*0f20*/  @!P4 LEA R5, R4, 0x3ff00000, 0x14 ;  /* 0x3ff000000405c811 */ /* 0x000fe200078ea0ff */
[----:B------:R-:W-:-:S06]  /*0f30*/  @!P4 IMAD.MOV.U32 R4, RZ, RZ, RZ ;  /* 0x000000ffff04c224 */ /* 0x000fcc00078e00ff */
[----:B------:R-:W-:-:S11]  /*0f40*/  @!P4 DMUL R18, R20, R4 ;  /* 0x000000041412c228 */ /* 0x000fd60000000000 */
.L_x_12:
[----:B------:R-:W-:Y:S05]  /*0f50*/  BSYNC.RECONVERGENT B0 ;  /* 0x0000000000007941 */ /* 0x000fea0003800200 */
.L_x_11:
        /* <DEDUP_REMOVED lines=9> */
.L_x_15:
[----:B------:R-:W-:Y:S01]  /*0ff0*/  VIADD R22, R22, 0x1 ;  /* 0x0000000116167836 */ /* 0x000fe20000000000 */
[----:B------:R-:W-:-:S03]  /*1000*/  DMUL R16, R4, R16 ;  /* 0x0000001004107228 */ /* 0x000fc60000000000 */
[----:B------:R-:W0:Y:S02]  /*1010*/  I2F.F64.U32 R4, R22 ;  /* 0x0000001600047312 */ /* 0x000e240000201800 */
[----:B0-----:R-:W-:-:S14]  /*1020*/  DSETP.GT.AND P4, PT, R20, R4, PT ;  /* 0x000000041400722a */ /* 0x001fdc0003f84000 */
[----:B------:R-:W-:Y:S05]  /*1030*/  @P4 BRA `(.L_x_15) ;  /* 0xfffffffc00ec4947 */ /* 0x000fea000383ffff */
.L_x_14:
[----:B------:R-:W-:Y:S05]  /*1040*/  BSYNC.RECONVERGENT B0 ;  /* 0x0000000000007941 */ /* 0x000fea0003800200 */
.L_x_13:
[----:B------:R-:W0:Y:S01]  /*1050*/  MUFU.RCP64H R5, R17 ;  /* 0x0000001100057308 */ /* 0x000e220000001800 */
[----:B------:R-:W-:Y:S01]  /*1060*/  IMAD.MOV.U32 R4, RZ, RZ, 0x1 ;  /* 0x00000001ff047424 */ /* 0x000fe200078e00ff */
[----:B------:R-:W-:Y:S01]  /*1070*/  DADD R22, -RZ, -R6 ;  /* 0x00000000ff167229 */ /* 0x000fe20000000906 */
[----:B------:R-:W-:Y:S01]  /*1080*/  ISETP.GE.AND P4, PT, R15, RZ, PT ;  /* 0x000000ff0f00720c */ /* 0x000fe20003f86270 */
[----:B------:R-:W-:Y:S08]  /*1090*/  BSSY.RECONVERGENT B0, `(.L_x_16) ;  /* 0x000001a000007945 */ /* 0x000ff00003800200 */
[----:B------:R-:W-:-:S02]  /*10a0*/  FSEL R15, R22, R6, !P2 ;  /* 0x00000006160f7208 */ /* 0x000fc40005000000 */
[-C--:B------:R-:W-:Y:S01]  /*10b0*/  FSEL R22, R23, R7.reuse, !P2 ;  /* 0x0000000717167208 */ /* 0x080fe20005000000 */
[----:B------:R-:W-:Y:S01]  /*10c0*/  DSETP.NEU.AND P2, PT, R8, RZ, PT ;  /* 0x000000ff0800722a */ /* 0x000fe20003f4d000 */
[----:B------:R-:W-:Y:S01]  /*10d0*/  FSEL R6, R15, R6, !P4 ;  /* 0x000000060f067208 */ /* 0x000fe20006000000 */
[----:B0-----:R-:W-:Y:S01]  /*10e0*/  DFMA R20, R4, -R16, 1 ;  /* 0x3ff000000414742b */ /* 0x001fe20000000810 */
[----:B------:R-:W-:Y:S02]  /*10f0*/  FSEL R15, R22, R7, !P4 ;  /* 0x00000007160f7208 */ /* 0x000fe40006000000 */
[----:B------:R-:W-:Y:S02]  /*1100*/  FSEL R14, R6, RZ, P3 ;  /* 0x000000ff060e7208 */ /* 0x000fe40001800000 */
[----:B------:R-:W-:-:S03]  /*1110*/  FSEL R15, R15, 1.875, P3 ;  /* 0x3ff000000f0f7808 */ /* 0x000fc60001800000 */
[----:B------:R-:W-:-:S03]  /*1120*/  DFMA R20, R20, R20, R20 ;  /* 0x000000141414722b */ /* 0x000fc60000000014 */
[----:B------:R-:W-:-:S05]  /*1130*/  DMUL R18, R18, R14 ;  /* 0x0000000e12127228 */ /* 0x000fca0000000000 */
[----:B------:R-:W-:-:S05]  /*1140*/  DFMA R4, R4, R20, R4 ;  /* 0x000000140404722b */ /* 0x000fca0000000004 */
[----:B------:R-:W-:-:S03]  /*1150*/  FSETP.GEU.AND P4, PT, |R19|, 6.5827683646048100446e-37, PT ;  /* 0x036000001300780b */ /* 0x000fc60003f8e200 */
        /* <DEDUP_REMOVED lines=11> */
[----:B------:R-:W-:-:S07]  /*1210*/  IMAD.MOV.U32 R15, RZ, RZ, R17 ;  /* 0x000000ffff0f7224 */ /* 0x000fce00078e0011 */
[----:B------:R-:W-:Y:S05]  /*1220*/  CALL.REL.NOINC `($__internal_0_$__cuda_sm20_div_rn_f64_full) ;  /* 0x0000001400c07944 */ /* 0x000fea0003c00000 */
.L_x_17:
[----:B------:R-:W-:Y:S05]  /*1230*/  BSYNC.RECONVERGENT B0 ;  /* 0x0000000000007941 */ /* 0x000fea0003800200 */
.L_x_16:
[----:B------:R-:W0:Y:S01]  /*1240*/  MUFU.RCP64H R7, R5 ;  /* 0x0000000500077308 */ /* 0x000e220000001800 */
[----:B------:R-:W-:Y:S01]  /*1250*/  IMAD.MOV.U32 R6, RZ, RZ, 0x1 ;  /* 0x00000001ff067424 */ /* 0x000fe200078e00ff */
[----:B------:R-:W-:Y:S01]  /*1260*/  FSETP.GEU.AND P4, PT, |R3|, 6.5827683646048100446e-37, PT ;  /* 0x036000000300780b */ /* 0x000fe20003f8e200 */
[----:B------:R-:W-:Y:S04]  /*1270*/  BSSY.RECONVERGENT B0, `(.L_x_18) ;  /* 0x0000013000007945 */ /* 0x000fe80003800200 */
[----:B0-----:R-:W-:-:S08]  /*1280*/  DFMA R14, R6, -R4, 1 ;  /* 0x3ff00000060e742b */ /* 0x001fd00000000804 */
[----:B------:R-:W-:-:S08]  /*1290*/  DFMA R14, R14, R14, R14 ;  /* 0x0000000e0e0e722b */ /* 0x000fd0000000000e */
        /* <DEDUP_REMOVED lines=14> */
[----:B------:R-:W-:Y:S02]  /*1380*/  IMAD.MOV.U32 R6, RZ, RZ, R4 ;  /* 0x000000ffff067224 */ /* 0x000fe400078e0004 */
[----:B------:R-:W-:-:S07]  /*1390*/  IMAD.MOV.U32 R7, RZ, RZ, R5 ;  /* 0x000000ffff077224 */ /* 0x000fce00078e0005 */
.L_x_19:
[----:B------:R-:W-:Y:S05]  /*13a0*/  BSYNC.RECONVERGENT B0 ;  /* 0x0000000000007941 */ /* 0x000fea0003800200 */
.L_x_18:
[----:B------:R-:W0:Y:S01]  /*13b0*/  S2UR UR9, SR_CgaCtaId ;  /* 0x00000000000979c3 */ /* 0x000e220000008800 */
[----:B------:R-:W-:Y:S01]  /*13c0*/  UMOV UR8, 0x400 ;  /* 0x0000040000087882 */ /* 0x000fe20000000000 */
[----:B------:R-:W-:Y:S01]  /*13d0*/  ISETP.NE.AND P4, PT, R34, 0x7ff00000, PT ;  /* 0x7ff000002200780c */ /* 0x000fe20003f85270 */
[----:B0-----:R-:W-:-:S06]  /*13e0*/  ULEA UR8, UR9, UR8, 0x18 ;  /* 0x0000000809087291 */ /* 0x001fcc000f8ec0ff */
[----:B------:R-:W-:-:S05]  /*13f0*/  LEA R3, R0, UR8, 0x3 ;  /* 0x0000000800037c11 */ /* 0x000fca000f8e18ff */
[----:B------:R0:W-:Y:S01]  /*1400*/  STS.64 [R3], R6 ;  /* 0x0000000603007388 */ /* 0x0001e20000000a00 */
[----:B------:R-:W-:Y:S05]  /*1410*/  @P2 BRA `(.L_x_20) ;  /* 0x00000000002c2947 */ /* 0x000fea0003800000 */
[----:B------:R-:W-:Y:S01]  /*1420*/  SHF.R.U32.HI R2, RZ, 0x14, R11 ;  /* 0x00000014ff027819 */ /* 0x000fe2000001160b */
[----:B------:R-:W-:Y:S01]  /*1430*/  IMAD.MOV.U32 R12, RZ, RZ, RZ ;  /* 0x000000ffff0c7224 */ /* 0x000fe200078e00ff */
[----:B------:R-:W-:Y:S02]  /*1440*/  ISETP.GE.AND P3, PT, R11, RZ, PT ;  /* 0x000000ff0b00720c */ /* 0x000fe40003f66270 */
[----:B------:R-:W-:-:S05]  /*1450*/  LOP3.LUT R2, R2, 0x7ff, RZ, 0xc0, !PT ;  /* 0x000007ff02027812 */ /* 0x000fca00078ec0ff */
[----:B0-----:R-:W-:-:S05]  /*1460*/  VIADD R3, R2, 0xfffffc0c ;  /* 0xfffffc0c02037836 */ /* 0x001fca0000000000 */
[CC--:B------:R-:W-:Y:S02]  /*1470*/  SHF.L.U32 R2, R10.reuse, R3.reuse, RZ ;  /* 0x000000030a027219 */ /* 0x0c0fe400000006ff */
[----:B------:R-:W-:Y:S02]  /*1480*/  SHF.L.U64.HI R3, R10, R3, R11 ;  /* 0x000000030a037219 */ /* 0x000fe4000001020b */
[----:B------:R-:W-:-:S04]  /*1490*/  ISETP.NE.U32.AND P2, PT, R2, RZ, PT ;  /* 0x000000ff0200720c */ /* 0x000fc80003f45070 */
[----:B------:R-:W-:-:S04]  /*14a0*/  ISETP.NE.AND.EX P2, PT, R3, -0x80000000, PT, P2 ;  /* 0x800000000300780c */ /* 0x000fc80003f45320 */
[----:B------:R-:W-:-:S04]  /*14b0*/  SEL R13, R9, RZ, !P2 ;  /* 0x000000ff090d7207 */ /* 0x000fc80005000000 */
[----:B------:R-:W-:-:S07]  /*14c0*/  @!P3 LOP3.LUT R13, R13, 0x7ff00000, RZ, 0xfc, !PT ;  /* 0x7ff000000d0db812 */ /* 0x000fce00078efcff */
.L_x_20:
        /* <DEDUP_REMOVED lines=14> */
.L_x_22:
[----:B------:R-:W-:Y:S05]  /*15b0*/  BSYNC.RECONVERGENT B0 ;  /* 0x0000000000007941 */ /* 0x000fea0003800200 */
.L_x_21:
[----:B------:R-:W-:Y:S02]  /*15c0*/  FSETP.GEU.AND P0, PT, |R35|, 4.1917929649353027344, PT ;  /* 0x4086232b2300780b */ /* 0x000fe40003f0e200 */
[----:B------:R-:W-:Y:S02]  /*15d0*/  ISETP.NE.AND P2, PT, R0, RZ, PT ;  /* 0x000000ff0000720c */ /* 0x000fe40003f45270 */
[----:B------:R-:W-:Y:S02]  /*15e0*/  FSEL R4, R12, RZ, !P1 ;  /* 0x000000ff0c047208 */ /* 0x000fe40004800000 */
[----:B------:R-:W-:-:S07]  /*15f0*/  FSEL R5, R13, 1.875, !P1 ;  /* 0x3ff000000d057808 */ /* 0x000fce0004800000 */
[----:B------:R-:W-:Y:S05]  /*1600*/  @!P0 BRA `(.L_x_23) ;  /* 0x0000000000488947 */ /* 0x000fea0003800000 */
[C---:B0-----:R-:W-:Y:S02]  /*1610*/  DADD R2, -R8.reuse, +INF ;  /* 0x7ff0000008027429 */ /* 0x041fe40000000100 */
[----:B------:R-:W-:-:S08]  /*1620*/  DSETP.GT.AND P0, PT, R8, RZ, PT ;  /* 0x000000ff0800722a */ /* 0x000fd00003f04000 */
[----:B------:R-:W-:Y:S02]  /*1630*/  FSEL R6, R2, RZ, !P0 ;  /* 0x000000ff02067208 */ /* 0x000fe40004000000 */
[----:B------:R-:W-:Y:S02]  /*1640*/  FSEL R2, R3, RZ, !P0 ;  /* 0x000000ff03027208 */ /* 0x000fe40004000000 */
[----:B------:R-:W-:Y:S02]  /*1650*/  FSETP.GEU.AND P0, PT, |R35|, 4.2275390625, PT ;  /* 0x408748002300780b */ /* 0x000fe40003f0e200 */
[----:B------:R-:W-:Y:S02]  /*1660*/  R2UR UR14, R6 ;  /* 0x00000000060e72ca */ /* 0x000fe400000e0000 */
[----:B------:R-:W-:-:S09]  /*1670*/  R2UR UR15, R2 ;  /* 0x00000000020f72ca */ /* 0x000fd200000e0000 */
[----:B------:R-:W-:Y:S06]  /*1680*/  @P0 BRA `(.L_x_23) ;  /* 0x0000000000280947 */ /* 0x000fec0003800000 */
[----:B------:R-:W-:Y:S01]  /*1690*/  ULEA.HI UR5, UR4, UR4, URZ, 0x1 ;  /* 0x0000000404057291 */ /* 0x000fe2000f8f08ff */
[----:B------:R-:W-:-:S03]  /*16a0*/  IMAD.MOV.U32 R2, RZ, RZ, RZ ;  /* 0x000000ffff027224 */ /* 0x000fc600078e00ff */
[----:B------:R-:W-:-:S04]  /*16b0*/  USHF.R.S32.HI UR5, URZ, 0x1, UR5 ;  /* 0x00000001ff057899 */ /* 0x000fc80008011405 */
[----:B------:R-:W-:Y:S02]  /*16c0*/  UIADD3 UR4, UPT, UPT, UR4, -UR5, URZ ;  /* 0x8000000504047290 */ /* 0x000fe4000fffe0ff */
[----:B------:R-:W-:Y:S02]  /*16d0*/  ULEA UR7, UR5, UR7, 0x14 ;  /* 0x0000000705077291 */ /* 0x000fe4000f8ea0ff */
[----:B------:R-:W-:-:S06]  /*16e0*/  ULEA UR4, UR4, 0x3ff00000, 0x14 ;  /* 0x3ff0000004047891 */ /* 0x000fcc000f8ea0ff */
[----:B------:R-:W-:-:S06]  /*16f0*/  IMAD.U32 R3, RZ, RZ, UR4 ;  /* 0x00000004ff037e24 */ /* 0x000fcc000f8e00ff */
[----:B------:R-:W-:-:S10]  /*1700*/  DMUL R2, R2, UR6 ;  /* 0x0000000602027c28 */ /* 0x000fd40008000000 */
[----:B------:R-:W-:Y:S02]  /*1710*/  R2UR UR14, R2 ;  /* 0x00000000020e72ca */ /* 0x000fe400000e0000 */
[----:B------:R-:W-:-:S15]  /*1720*/  R2UR UR15, R3 ;  /* 0x00000000030f72ca */ /* 0x000fde00000e0000 */
.L_x_23:
[----:B------:R-:W-:Y:S01]  /*1730*/  BSSY.RECONVERGENT B0, `(.L_x_24) ;  /* 0x0000011000007945 */ /* 0x000fe20003800200 */
[----:B------:R-:W-:Y:S01]  /*1740*/  DMUL R10, R4, UR14 ;  /* 0x0000000e040a7c28 */ /* 0x000fe20008000000 */
[----:B------:R-:W-:Y:S02]  /*1750*/  IMAD.MOV.U32 R2, RZ, RZ, 0x0 ;  /* 0x00000000ff027424 */ /* 0x000fe400078e00ff */
[----:B0-----:R-:W-:Y:S01]  /*1760*/  IMAD.MOV.U32 R3, RZ, RZ, 0x3ff00000 ;  /* 0x3ff00000ff037424 */ /* 0x001fe200078e00ff */
[----:B------:R-:W-:Y:S07]  /*1770*/  @!P2 BRA `(.L_x_25) ;  /* 0x000000000030a947 */ /* 0x000fee0003800000 */
[----:B------:R-:W-:Y:S02]  /*1780*/  VIADD R6, R0, 0x1 ;  /* 0x0000000100067836 */ /* 0x000fe40000000000 */
[----:B------:R-:W-:Y:S02]  /*1790*/  IMAD.MOV.U32 R8, RZ, RZ, 0x1 ;  /* 0x00000001ff087424 */ /* 0x000fe400078e00ff */
[----:B------:R-:W-:Y:S02]  /*17a0*/  IMAD.MOV.U32 R4, RZ, RZ, 0x0 ;  /* 0x00000000ff047424 */ /* 0x000fe400078e00ff */
[----:B------:R-:W0:Y:S01]  /*17b0*/  I2F.F64.U32 R6, R6 ;  /* 0x0000000600067312 */ /* 0x000e220000201800 */
[----:B------:R-:W-:Y:S02]  /*17c0*/  IMAD.MOV.U32 R5, RZ, RZ, 0x3ff00000 ;  /* 0x3ff00000ff057424 */ /* 0x000fe400078e00ff */
[----:B------:R-:W-:Y:S02]  /*17d0*/  IMAD.MOV.U32 R2, RZ, RZ, 0x0 ;  /* 0x00000000ff027424 */ /* 0x000fe400078e00ff */
[----:B------:R-:W-:-:S07]  /*17e0*/  IMAD.MOV.U32 R3, RZ, RZ, 0x3ff00000 ;  /* 0x3ff00000ff037424 */ /* 0x000fce00078e00ff */
.L_x_26:
[----:B------:R-:W-:Y:S01]  /*17f0*/  VIADD R8, R8, 0x1 ;  /* 0x0000000108087836 */ /* 0x000fe20000000000 */
[----:B------:R-:W-:-:S03]  /*1800*/  DMUL R2, R4, R2 ;  /* 0x0000000204027228 */ /* 0x000fc60000000000 */
[----:B------:R-:W0:Y:S02]  /*1810*/  I2F.F64.U32 R4, R8 ;  /* 0x0000000800047312 */ /* 0x000e240000201800 */
[----:B0-----:R-:W-:-:S14]  /*1820*/  DSETP.GT.AND P0, PT, R6, R4, PT ;  /* 0x000000040600722a */ /* 0x001fdc0003f04000 */
[----:B------:R-:W-:Y:S05]  /*1830*/  @P0 BRA `(.L_x_26) ;  /* 0xfffffffc00ec0947 */ /* 0x000fea000383ffff */
.L_x_25:
[----:B------:R-:W-:Y:S05]  /*1840*/  BSYNC.RECONVERGENT B0 ;  /* 0x0000000000007941 */ /* 0x000fea0003800200 */
.L_x_24:
        /* <DEDUP_REMOVED lines=21> */
.L_x_28:
[----:B------:R-:W-:Y:S05]  /*19a0*/  BSYNC.RECONVERGENT B0 ;  /* 0x0000000000007941 */ /* 0x000fea0003800200 */
.L_x_27:
[----:B------:R-:W0:Y:S01]  /*19b0*/  S2UR UR6, SR_CgaCtaId ;  /* 0x00000000000679c3 */ /* 0x000e220000008800 */
[----:B------:R-:W-:Y:S01]  /*19c0*/  UMOV UR5, 0x400 ;  /* 0x0000040000057882 */ /* 0x000fe20000000000 */
[----:B------:R-:W-:Y:S01]  /*19d0*/  ISETP.NE.AND P0, PT, R0, RZ, PT ;  /* 0x000000ff0000720c */ /* 0x000fe20003f05270 */
[----:B------:R-:W-:Y:S01]  /*19e0*/  UIADD3 UR4, UPT, UPT, UR5, 0xa0, URZ ;  /* 0x000000a005047890 */ /* 0x000fe2000fffe0ff */
[----:B------:R-:W-:Y:S01]  /*19f0*/  BSSY.RECONVERGENT B0, `(.L_x_29) ;  /* 0x00000e7000007945 */ /* 0x000fe20003800200 */
[----:B------:R-:W-:Y:S02]  /*1a00*/  UIADD3 UR5, UPT, UPT, UR5, 0x140, URZ ;  /* 0x0000014005057890 */ /* 0x000fe4000fffe0ff */
[----:B0-----:R-:W-:Y:S02]  /*1a10*/  ULEA UR4, UR6, UR4, 0x18 ;  /* 0x0000000406047291 */ /* 0x001fe4000f8ec0ff */
[----:B------:R-:W-:-:S04]  /*1a20*/  ULEA UR5, UR6, UR5, 0x18 ;  /* 0x0000000506057291 */ /* 0x000fc8000f8ec0ff */
[C---:B------:R-:W-:Y:S02]  /*1a30*/  LEA R2, R0.reuse, UR4, 0x3 ;  /* 0x0000000400027c11 */ /* 0x040fe4000f8e18ff */
[----:B------:R-:W-:-:S03]  /*1a40*/  LEA R3, R0, UR5, 0x2 ;  /* 0x0000000500037c11 */ /* 0x000fc6000f8e10ff */
[----:B------:R0:W-:Y:S04]  /*1a50*/  STS.64 [R2], R4 ;  /* 0x0000000402007388 */ /* 0x0001e80000000a00 */
[----:B------:R0:W-:Y:S01]  /*1a60*/  STS [R3], R0 ;  /* 0x0000000003007388 */ /* 0x0001e20000000800 */
[----:B------:R-:W-:Y:S06]  /*1a70*/  BAR.SYNC.DEFER_BLOCKING 0x0 ;  /* 0x0000000000007b1d */ /* 0x000fec0000010000 */
[----:B------:R-:W-:Y:S05]  /*1a80*/  @P0 BRA `(.L_x_30) ;  /* 0x0000000c00740947 */ /* 0x000fea0003800000 */
[----:B0-----:R-:W-:Y:S01]  /*1a90*/  IMAD.MOV.U32 R4, RZ, RZ, RZ ;  /* 0x000000ffff047224 */ /* 0x001fe200078e00ff */
[----:B------:R-:W-:Y:S02]  /*1aa0*/  PRMT R5, RZ, 0x7610, R5 ;  /* 0x00007610ff057816 */ /* 0x000fe40000000005 */
[----:B------:R-:W-:-:S07]  /*1ab0*/  PRMT R6, RZ, 0x7610, R6 ;  /* 0x00007610ff067816 */ /* 0x000fce0000000006 */
.L_x_35:
[C---:B0---4-:R-:W-:Y:S01]  /*1ac0*/  LEA R7, R4.reuse, UR5, 0x2 ;  /* 0x0000000504077c11 */ /* 0x051fe2000f8e10ff */
[----:B------:R-:W-:Y:S01]  /*1ad0*/  IMAD.MOV.U32 R11, RZ, RZ, R4 ;  /* 0x000000ffff0b7224 */ /* 0x000fe200078e0004 */
[C---:B------:R-:W-:Y:S02]  /*1ae0*/  LEA R8, R4.reuse, UR8, 0x3 ;  /* 0x0000000804087c11 */ /* 0x040fe4000f8e18ff */
[C---:B------:R-:W-:Y:S01]  /*1af0*/  LEA R9, R4.reuse, UR4, 0x3 ;  /* 0x0000000404097c11 */ /* 0x040fe2000f8e18ff */
[----:B------:R0:W1:Y:S01]  /*1b00*/  LDS R10, [R7] ;  /* 0x00000000070a7984 */ /* 0x0000620000000800 */
[----:B------:R-:W-:-:S03]  /*1b10*/  ISETP.GT.U32.AND P0, PT, R4, 0x12, PT ;  /* 0x000000120400780c */ /* 0x000fc60003f04070 */
[----:B------:R0:W2:Y:S04]  /*1b20*/  LDS.64 R12, [R8] ;  /* 0x00000000080c7984 */ /* 0x0000a80000000a00 */
[----:B------:R0:W3:Y:S06]  /*1b30*/  LDS.64 R14, [R9] ;  /* 0x00000000090e7984 */ /* 0x0000ec0000000a00 */
[----:B------:R-:W-:Y:S05]  /*1b40*/  @P0 BRA `(.L_x_31) ;  /* 0x0000000c00000947 */ /* 0x000fea0003800000 */
[C---:B------:R-:W-:Y:S01]  /*1b50*/  ISETP.GT.U32.AND P1, PT, R4.reuse, 0x3, PT ;  /* 0x000000030400780c */ /* 0x040fe20003f24070 */
[----:B------:R-:W-:Y:S01]  /*1b60*/  IMAD.MOV.U32 R26, RZ, RZ, R4 ;  /* 0x000000ffff1a7224 */ /* 0x000fe200078e0004 */
[----:B------:R-:W-:Y:S01]  /*1b70*/  IADD3 R11, PT, PT, -R4, 0x3, RZ ;  /* 0x00000003040b7810 */ /* 0x000fe20007ffe1ff */
[----:B--2---:R-:W-:Y:S02]  /*1b80*/  IMAD.MOV.U32 R16, RZ, RZ, R12 ;  /* 0x000000ffff107224 */ /* 0x004fe400078e000c */
[----:B------:R-:W-:Y:S01]  /*1b90*/  IMAD.MOV.U32 R17, RZ, RZ, R13 ;  /* 0x000000ffff117224 */ /* 0x000fe200078e000d */
[----:B------:R-:W-:Y:S01]  /*1ba0*/  LOP3.LUT P0, RZ, R11, 0xf, RZ, 0xc0, !PT ;  /* 0x0000000f0bff7812 */ /* 0x000fe2000780c0ff */
[----:B------:R-:W-:-:S06]  /*1bb0*/  IMAD.MOV.U32 R11, RZ, RZ, R4 ;  /* 0x000000ffff0b7224 */ /* 0x000fcc00078e0004 */
[----:B------:R-:W-:Y:S06]  /*1bc0*/  @P1 BRA `(.L_x_32) ;  /* 0x0000000400481947 */ /* 0x000fec0003800000 */
[----:B------:R-:W2:Y:S01]  /*1bd0*/  LDS.64 R16, [R8+0x8] ;  /* 0x0000080008107984 */ /* 0x000ea20000000a00 */
[----:B------:R-:W-:-:S03]  /*1be0*/  VIADD R26, R4, 0x10 ;  /* 0x00000010041a7836 */ /* 0x000fc60000000000 */
[----:B------:R-:W4:Y:S04]  /*1bf0*/  LDS.64 R22, [R8+0x10] ;  /* 0x0000100008167984 */ /* 0x000f280000000a00 */
[----:B------:R-:W5:Y:S04]  /*1c00*/  LDS.64 R20, [R8+0x18] ;  /* 0x0000180008147984 */ /* 0x000f680000000a00 */
[----:B------:R-:W0:Y:S04]  /*1c10*/  LDS.64 R18, [R8+0x20] ;  /* 0x0000200008127984 */ /* 0x000e280000000a00 */
[----:B------:R-:W1:Y:S01]  /*1c20*/  LDS.64 R24, [R8+0x28] ;  /* 0x0000280008187984 */ /* 0x000e620000000a00 */
[----:B--2---:R-:W-:-:S06]  /*1c30*/  DSETP.GT.AND P3, PT, R16, R12, PT ;  /* 0x0000000c1000722a */ /* 0x004fcc0003f64000 */
[----:B------:R-:W-:Y:S02]  /*1c40*/  FSEL R16, R16, R12, P3 ;  /* 0x0000000c10107208 */ /* 0x000fe40001800000 */
[----:B------:R-:W-:Y:S02]  /*1c50*/  FSEL R17, R17, R13, P3 ;  /* 0x0000000d11117208 */ /* 0x000fe40001800000 */
[----:B------:R-:W-:-:S04]  /*1c60*/  SEL R11, RZ, 0x1, !P3 ;  /* 0x00000001ff0b7807 */ /* 0x000fc80005800000 */
[----:B----4-:R-:W-:-:S06]  /*1c70*/  DSETP.GT.AND P1, PT, R22, R16, PT ;  /* 0x000000101600722a */ /* 0x010fcc0003f24000 */
[----:B------:R-:W-:Y:S02]  /*1c80*/  FSEL R22, R22, R16, P1 ;  /* 0x0000001016167208 */ /* 0x000fe40000800000 */
[----:B------:R-:W-:Y:S02]  /*1c90*/  FSEL R23, R23, R17, P1 ;  /* 0x0000001117177208 */ /* 0x000fe40000800000 */
[----:B------:R-:W2:Y:S01]  /*1ca0*/  LDS.64 R16, [R8+0x30] ;  /* 0x0000300008107984 */ /* 0x000ea20000000a00 */
[----:B------:R-:W-:-:S03]  /*1cb0*/  SEL R11, R11, 0x2, !P1 ;  /* 0x000000020b0b7807 */ /* 0x000fc60004800000 */
[----:B-----5:R-:W-:-:S06]  /*1cc0*/  DSETP.GT.AND P2, PT, R20, R22, PT ;  /* 0x000000161400722a */ /* 0x020fcc0003f44000 */
[----:B------:R-:W-:Y:S02]  /*1cd0*/  FSEL R22, R20, R22, P2 ;  /* 0x0000001614167208 */ /* 0x000fe40001000000 */
[----:B------:R-:W-:Y:S02]  /*1ce0*/  FSEL R23, R21, R23, P2 ;  /* 0x0000001715177208 */ /* 0x000fe40001000000 */
[----:B------:R-:W4:Y:S01]  /*1cf0*/  LDS.64 R20, [R8+0x38] ;  /* 0x0000380008147984 */ /* 0x000f220000000a00 */
[----:B------:R-:W-:-:S03]  /*1d00*/  SEL R11, R11, 0x3, !P2 ;  /* 0x000000030b0b7807 */ /* 0x000fc60005000000 */
[----:B0-----:R-:W-:-:S06]  /*1d10*/  DSETP.GT.AND P4, PT, R18, R22, PT ;  /* 0x000000161200722a */ /* 0x001fcc0003f84000 */
[----:B------:R-:W-:Y:S02]  /*1d20*/  FSEL R18, R18, R22, P4 ;  /* 0x0000001612127208 */ /* 0x000fe40002000000 */
[----:B------:R-:W-:Y:S02]  /*1d30*/  FSEL R19, R19, R23, P4 ;  /* 0x0000001713137208 */ /* 0x000fe40002000000 */
[----:B------:R-:W0:Y:S01]  /*1d40*/  LDS.64 R22, [R8+0x40] ;  /* 0x0000400008167984 */ /* 0x000e220000000a00 */
[----:B------:R-:W-:-:S03]  /*1d50*/  SEL R11, R11, 0x4, !P4 ;  /* 0x000000040b0b7807 */ /* 0x000fc60006000000 */
[----:B-1----:R-:W-:-:S06]  /*1d60*/  DSETP.GT.AND P6, PT, R24, R18, PT ;  /* 0x000000121800722a */ /* 0x002fcc0003fc4000 */
[----:B------:R-:W-:Y:S02]  /*1d70*/  FSEL R24, R24, R18, P6 ;  /* 0x0000001218187208 */ /* 0x000fe40003000000 */
[----:B------:R-:W-:Y:S02]  /*1d80*/  FSEL R25, R25, R19, P6 ;  /* 0x0000001319197208 */ /* 0x000fe40003000000 */
[----:B------:R-:W1:Y:S01]  /*1d90*/  LDS.64 R18, [R8+0x48] ;  /* 0x0000480008127984 */ /* 0x000e620000000a00 */
[----:B------:R-:W-:-:S03]  /*1da0*/  SEL R11, R11, 0x5, !P6 ;  /* 0x000000050b0b7807 */ /* 0x000fc60007000000 */
[----:B--2---:R-:W-:-:S06]  /*1db0*/  DSETP.GT.AND P5, PT, R16, R24, PT ;  /* 0x000000181000722a */ /* 0x004fcc0003fa4000 */
[----:B------:R-:W-:Y:S02]  /*1dc0*/  FSEL R24, R16, R24, P5 ;  /* 0x0000001810187208 */ /* 0x000fe40002800000 */
[----:B------:R-:W-:Y:S02]  /*1dd0*/  FSEL R25, R17, R25, P5 ;  /* 0x0000001911197208 */ /* 0x000fe40002800000 */
[----:B------:R-:W2:Y:S01]  /*1de0*/  LDS.64 R16, [R8+0x50] ;  /* 0x0000500008107984 */ /* 0x000ea20000000a00 */
[----:B------:R-:W-:-:S03]  /*1df0*/  SEL R11, R11, 0x6, !P5 ;  /* 0x000000060b0b7807 */ /* 0x000fc60006800000 */
[----:B----4-:R-:W-:-:S06]  /*1e00*/  DSETP.GT.AND P3, PT, R20, R24, PT ;  /* 0x000000181400722a */ /* 0x010fcc0003f64000 */
        /* <DEDUP_REMOVED lines=32> */
[----:B------:R-:W-:-:S04]  /*2010*/  SEL R11, R11, 0xd, !P3 ;  /* 0x0000000d0b0b7807 */ /* 0x000fc80005800000 */
[----:B--2---:R-:W-:-:S06]  /*2020*/  DSETP.GT.AND P1, PT, R16, R18, PT ;  /* 0x000000121000722a */ /* 0x004fcc0003f24000 */
[----:B------:R-:W-:Y:S02]  /*2030*/  FSEL R16, R16, R18, P1 ;  /* 0x0000001210107208 */ /* 0x000fe40000800000 */
[----:B------:R-:W-:Y:S02]  /*2040*/  FSEL R17, R17, R19, P1 ;  /* 0x0000001311117208 */ /* 0x000fe40000800000 */
[----:B------:R-:W-:-:S04]  /*2050*/  SEL R11, R11, 0xe, !P1 ;  /* 0x0000000e0b0b7807 */ /* 0x000fc80004800000 */
[----:B----4-:R-:W-:-:S06]  /*2060*/  DSETP.GT.AND P2, PT, R20, R16, PT ;  /* 0x000000101400722a */ /* 0x010fcc0003f44000 */
[----:B------:R-:W-:Y:S02]  /*2070*/  FSEL R16, R20, R16, P2 ;  /* 0x0000001014107208 */ /* 0x000fe40001000000 */
[----:B------:R-:W-:Y:S02]  /*2080*/  FSEL R17, R21, R17, P2 ;  /* 0x0000001115117208 */ /* 0x000fe40001000000 */
[----:B------:R-:W-:-:S04]  /*2090*/  SEL R11, R11, 0xf, !P2 ;  /* 0x0000000f0b0b7807 */ /* 0x000fc80005000000 */
[----:B0-----:R-:W-:Y:S01]  /*20a0*/  DSETP.GT.AND P1, PT, R22, R16, PT ;  /* 0x000000101600722a */ /* 0x001fe20003f24000 */
[----:B------:R-:W-:-:S05]  /*20b0*/  IMAD.IADD R11, R11, 0x1, R4 ;  /* 0x000000010b0b7824 */ /* 0x000fca00078e0204 */
[----:B------:R-:W-:Y:S02]  /*20c0*/  FSEL R16, R22, R16, P1 ;  /* 0x0000001016107208 */ /* 0x000fe40000800000 */
[----:B------:R-:W-:Y:S02]  /*20d0*/  FSEL R17, R23, R17, P1 ;  /* 0x0000001117117208 */ /* 0x000fe40000800000 */
[----:B------:R-:W-:-:S07]  /*20e0*/  SEL R11, R26, R11, P1 ;  /* 0x0000000b1a0b7207 */ /* 0x000fce0000800000 */
.L_x_32:
[----:B------:R-:W-:Y:S05]  /*20f0*/  @!P0 BRA `(.L_x_31) ;  /* 0x0000000400948947 */ /* 0x000fea0003800000 */
[----:B------:R-:W-:-:S05]  /*2100*/  IMAD.MOV R18, RZ, RZ, -R6 ;  /* 0x000000ffff127224 */ /* 0x000fca00078e0a06 */
[----:B------:R-:W-:-:S05]  /*2110*/  PRMT R18, R18, 0x7710, RZ ;  /* 0x0000771012127816 */ /* 0x000fca00000000ff */
[----:B------:R-:W-:-:S05]  /*2120*/  VIADD R18, R18, 0x3 ;  /* 0x0000000312127836 */ /* 0x000fca0000000000 */
[----:B------:R-:W-:-:S04]  /*2130*/  LOP3.LUT R18, R18, 0xf, RZ, 0xc0, !PT ;  /* 0x0000000f12127812 */ /* 0x000fc800078ec0ff */
[C---:B------:R-:W-:Y:S01]  /*2140*/  LOP3.LUT P0, RZ, R18.reuse, 0x7, RZ, 0xc0, !PT ;  /* 0x0000000712ff7812 */ /* 0x040fe2000780c0ff */
[----:B------:R-:W-:-:S05]  /*2150*/  VIADD R19, R18, 0xffffffff ;  /* 0xffffffff12137836 */ /* 0x000fca0000000000 */
[----:B------:R-:W-:-:S13]  /*2160*/  ISETP.GE.U32.AND P1, PT, R19, 0x7, PT ;  /* 0x000000071300780c */ /* 0x000fda0003f26070 */
[----:B------:R-:W-:Y:S05]  /*2170*/  @!P1 BRA `(.L_x_33) ;  /* 0x0000000000a89947 */ /* 0x000fea0003800000 */
[----:B------:R-:W-:-:S05]  /*2180*/  LEA R27, R26, UR8, 0x3 ;  /* 0x000000081a1b7c11 */ /* 0x000fca000f8e18ff */
[----:B------:R-:W2:Y:S04]  /*2190*/  LDS.64 R18, [R27+0x8] ;  /* 0x000008001b127984 */ /* 0x000ea80000000a00 */
[----:B------:R-:W4:Y:S04]  /*21a0*/  LDS.64 R24, [R27+0x10] ;  /* 0x000010001b187984 */ /* 0x000f280000000a00 */
[----:B------:R-:W5:Y:S04]  /*21b0*/  LDS.64 R22, [R27+0x18] ;  /* 0x000018001b167984 */ /* 0x000f680000000a00 */
[----:B------:R-:W0:Y:S01]  /*21c0*/  LDS.64 R20, [R27+0x20] ;  /* 0x000020001b147984 */ /* 0x000e220000000a00 */
[----:B--2---:R-:W-:-:S06]  /*21d0*/  DSETP.GT.AND P6, PT, R18, R16, PT ;  /* 0x000000101200722a */ /* 0x004fcc0003fc4000 */
[----:B------:R-:W-:Y:S02]  /*21e0*/  FSEL R18, R18, R16, P6 ;  /* 0x0000001012127208 */ /* 0x000fe40003000000 */
[----:B------:R-:W-:Y:S02]  /*21f0*/  FSEL R19, R19, R17, P6 ;  /* 0x0000001113137208 */ /* 0x000fe40003000000 */
[----:B------:R-:W2:Y:S04]  /*2200*/  LDS.64 R16, [R27+0x28] ;  /* 0x000028001b107984 */ /* 0x000ea80000000a00 */
[----:B----4-:R-:W-:Y:S01]  /*2210*/  DSETP.GT.AND P1, PT, R24, R18, PT ;  /* 0x000000121800722a */ /* 0x010fe20003f24000 */
[----:B------:R-:W-:-:S05]  /*2220*/  @P6 VIADD R11, R26, 0x1 ;  /* 0x000000011a0b6836 */ /* 0x000fca0000000000 */
[----:B------:R-:W-:Y:S02]  /*2230*/  FSEL R24, R24, R18, P1 ;  /* 0x0000001218187208 */ /* 0x000fe40000800000 */
[----:B------:R-:W-:Y:S02]  /*2240*/  FSEL R25, R25, R19, P1 ;  /* 0x0000001319197208 */ /* 0x000fe40000800000 */
[----:B------:R-:W4:Y:S04]  /*2250*/  LDS.64 R18, [R27+0x30] ;  /* 0x000030001b127984 */ /* 0x000f280000000a00 */
[----:B-----5:R-:W-:Y:S01]  /*2260*/  DSETP.GT.AND P2, PT, R22, R24, PT ;  /* 0x000000181600722a */ /* 0x020fe20003f44000 */
[----:B------:R-:W-:-:S05]  /*2270*/  @P1 VIADD R11, R26, 0x2 ;  /* 0x000000021a0b1836 */ /* 0x000fca0000000000 */
[----:B------:R-:W-:Y:S02]  /*2280*/  FSEL R24, R22, R24, P2 ;  /* 0x0000001816187208 */ /* 0x000fe40001000000 */
[----:B------:R-:W-:Y:S02]  /*2290*/  FSEL R25, R23, R25, P2 ;  /* 0x0000001917197208 */ /* 0x000fe40001000000 */
[----:B------:R-:W5:Y:S04]  /*22a0*/  LDS.64 R22, [R27+0x38] ;  /* 0x000038001b167984 */ /* 0x000f680000000a00 */
[----:B0-----:R-:W-:Y:S01]  /*22b0*/  DSETP.GT.AND P3, PT, R20, R24, PT ;  /* 0x000000181400722a */ /* 0x001fe20003f64000 */
[----:B------:R-:W-:-:S05]  /*22c0*/  @P2 VIADD R11, R26, 0x3 ;  /* 0x000000031a0b2836 */ /* 0x000fca0000000000 */
[----:B------:R-:W-:Y:S02]  /*22d0*/  FSEL R20, R20, R24, P3 ;  /* 0x0000001814147208 */ /* 0x000fe40001800000 */
[----:B------:R-:W-:Y:S02]  /*22e0*/  FSEL R21, R21, R25, P3 ;  /* 0x0000001915157208 */ /* 0x000fe40001800000 */
[----:B------:R-:W0:Y:S04]  /*22f0*/  LDS.64 R24, [R27+0x40] ;  /* 0x000040001b187984 */ /* 0x000e280000000a00 */
[----:B--2---:R-:W-:Y:S01]  /*2300*/  DSETP.GT.AND P4, PT, R16, R20, PT ;  /* 0x000000141000722a */ /* 0x004fe20003f84000 */
[----:B------:R-:W-:-:S05]  /*2310*/  @P3 VIADD R11, R26, 0x4 ;  /* 0x000000041a0b3836 */ /* 0x000fca0000000000 */
[----:B------:R-:W-:Y:S02]  /*2320*/  FSEL R16, R16, R20, P4 ;  /* 0x0000001410107208 */ /* 0x000fe40002000000 */
[----:B------:R-:W-:-:S06]  /*2330*/  FSEL R17, R17, R21, P4 ;  /* 0x0000001511117208 */ /* 0x000fcc0002000000 */
[----:B----4-:R-:W-:Y:S01]  /*2340*/  DSETP.GT.AND P5, PT, R18, R16, PT ;  /* 0x000000101200722a */ /* 0x010fe20003fa4000 */
[----:B------:R-:W-:-:S05]  /*2350*/  @P4 VIADD R11, R26, 0x5 ;  /* 0x000000051a0b4836 */ /* 0x000fca0000000000 */
[----:B------:R-:W-:Y:S02]  /*2360*/  FSEL R16, R18, R16, P5 ;  /* 0x0000001012107208 */ /* 0x000fe40002800000 */
[----:B------:R-:W-:-:S06]  /*2370*/  FSEL R17, R19, R17, P5 ;  /* 0x0000001113117208 */ /* 0x000fcc0002800000 */
[----:B-----5:R-:W-:Y:S01]  /*2380*/  DSETP.GT.AND P6, PT, R22, R16, PT ;  /* 0x000000101600722a */ /* 0x020fe20003fc4000 */
[----:B------:R-:W-:-:S05]  /*2390*/  @P5 VIADD R11, R26, 0x6 ;  /* 0x000000061a0b5836 */ /* 0x000fca0000000000 */
[----:B------:R-:W-:Y:S02]  /*23a0*/  FSEL R16, R22, R16, P6 ;  /* 0x0000001016107208 */ /* 0x000fe40003000000 */
[----:B------:R-:W-:-:S06]  /*23b0*/  FSEL R17, R23, R17, P6 ;  /* 0x0000001117117208 */ /* 0x000fcc0003000000 */
[----:B0-----:R-:W-:Y:S01]  /*23c0*/  DSETP.GT.AND P1, PT, R24, R16, PT ;  /* 0x000000101800722a */ /* 0x001fe20003f24000 */
[C---:B------:R-:W-:Y:S02]  /*23d0*/  @P6 VIADD R11, R26.reuse, 0x7 ;  /* 0x000000071a0b6836 */ /* 0x040fe40000000000 */
[----:B------:R-:W-:-:S11]  /*23e0*/  VIADD R26, R26, 0x8 ;  /* 0x000000081a1a7836 */ /* 0x000fd60000000000 */
[----:B------:R-:W-:Y:S02]  /*23f0*/  @P1 IMAD.MOV.U32 R16, RZ, RZ, R24 ;  /* 0x000000ffff101224 */ /* 0x000fe400078e0018 */
[----:B------:R-:W-:Y:S02]  /*2400*/  @P1 IMAD.MOV.U32 R17, RZ, RZ, R25 ;  /* 0x000000ffff111224 */ /* 0x000fe400078e0019 */
[----:B------:R-:W-:-:S07]  /*2410*/  @P1 IMAD.MOV.U32 R11, RZ, RZ, R26 ;  /* 0x000000ffff0b1224 */ /* 0x000fce00078e001a */
.L_x_33:
[----:B------:R-:W-:Y:S05]  /*2420*/  @!P0 BRA `(.L_x_31) ;  /* 0x0000000000c88947 */ /* 0x000fea0003800000 */
[----:B------:R-:W-:-:S04]  /*2430*/  LOP3.LUT R18, R5, 0x3, RZ, 0x3c, !PT ;  /* 0x0000000305127812 */ /* 0x000fc800078e3cff */
[----:B------:R-:W-:-:S04]  /*2440*/  LOP3.LUT R18, R18, 0xffff, RZ, 0xc0, !PT ;  /* 0x0000ffff12127812 */ /* 0x000fc800078ec0ff */
[C---:B------:R-:W-:Y:S02]  /*2450*/  LOP3.LUT R19, R18.reuse, 0x7, RZ, 0xc0, !PT ;  /* 0x0000000712137812 */ /* 0x040fe400078ec0ff */
[----:B------:R-:W-:-:S03]  /*2460*/  LOP3.LUT R27, R18, 0x3, RZ, 0xc0, !PT ;  /* 0x00000003121b7812 */ /* 0x000fc600078ec0ff */
[----:B------:R-:W-:Y:S01]  /*2470*/  VIADD R19, R19, 0xffffffff ;  /* 0xffffffff13137836 */ /* 0x000fe20000000000 */
[----:B------:R-:W-:-:S04]  /*2480*/  ISETP.NE.AND P1, PT, R27, RZ, PT ;  /* 0x000000ff1b00720c */ /* 0x000fc80003f25270 */
        /* <DEDUP_REMOVED lines=24> */
.L_x_34:
[----:B------:R-:W-:Y:S05]  /*2610*/  @!P1 BRA `(.L_x_31) ;  /* 0x00000000004c9947 */ /* 0x000fea0003800000 */
[----:B------:R-:W-:Y:S02]  /*2620*/  LEA R22, R26, UR8, 0x3 ;  /* 0x000000081a167c11 */ /* 0x000fe4000f8e18ff */
[----:B------:R-:W-:-:S03]  /*2630*/  ISETP.NE.AND P1, PT, R27, 0x1, PT ;  /* 0x000000011b00780c */ /* 0x000fc60003f25270 */
[----:B------:R-:W2:Y:S02]  /*2640*/  LDS.64 R18, [R22+0x8] ;  /* 0x0000080016127984 */ /* 0x000ea40000000a00 */
[----:B--2---:R-:W-:-:S06]  /*2650*/  DSETP.GT.AND P0, PT, R18, R16, PT ;  /* 0x000000101200722a */ /* 0x004fcc0003f04000 */
[----:B------:R-:W-:Y:S02]  /*2660*/  FSEL R16, R18, R16, P0 ;  /* 0x0000001012107208 */ /* 0x000fe40000000000 */
[----:B------:R-:W-:-:S06]  /*2670*/  FSEL R17, R19, R17, P0 ;  /* 0x0000001113117208 */ /* 0x000fcc0000000000 */
[----:B------:R-:W-:Y:S01]  /*2680*/  @P0 VIADD R11, R26, 0x1 ;  /* 0x000000011a0b0836 */ /* 0x000fe20000000000 */
[----:B------:R-:W-:Y:S06]  /*2690*/  @!P1 BRA `(.L_x_31) ;  /* 0x00000000002c9947 */ /* 0x000fec0003800000 */
[----:B------:R-:W-:Y:S01]  /*26a0*/  ISETP.NE.AND P2, PT, R27, 0x2, PT ;  /* 0x000000021b00780c */ /* 0x000fe20003f45270 */
[----:B------:R-:W2:Y:S01]  /*26b0*/  LDS.64 R18, [R22+0x10] ;  /* 0x0000100016127984 */ /* 0x000ea20000000a00 */
[----:B------:R-:W-:-:S11]  /*26c0*/  PLOP3.LUT P3, PT, PT, PT, PT, 0x8, 0x80 ;  /* 0x000000000080781c */ /* 0x000fd60003f6e170 */
[----:B------:R-:W4:Y:S01]  /*26d0*/  @P2 LDS.64 R20, [R22+0x18] ;  /* 0x0000180016142984 */ /* 0x000f220000000a00 */
[----:B--2---:R-:W-:-:S06]  /*26e0*/  DSETP.GT.AND P0, PT, R18, R16, PT ;  /* 0x000000101200722a */ /* 0x004fcc0003f04000 */
[----:B------:R-:W-:Y:S02]  /*26f0*/  FSEL R16, R18, R16, P0 ;  /* 0x0000001012107208 */ /* 0x000fe40000000000 */
[----:B------:R-:W-:-:S06]  /*2700*/  FSEL R17, R19, R17, P0 ;  /* 0x0000001113117208 */ /* 0x000fcc0000000000 */
[----:B----4-:R-:W-:Y:S01]  /*2710*/  @P2 DSETP.GT.AND P1, PT, R20, R16, PT ;  /* 0x000000101400222a */ /* 0x010fe20003f24000 */
[----:B------:R-:W-:-:S05]  /*2720*/  @P0 VIADD R11, R26, 0x2 ;  /* 0x000000021a0b0836 */ /* 0x000fca0000000000 */
[----:B------:R-:W-:-:S13]  /*2730*/  @P2 PLOP3.LUT P3, PT, P1, PT, PT, 0x80, 0x8 ;  /* 0x000000000008281c */ /* 0x000fda0000f6f070 */
[----:B------:R-:W-:-:S07]  /*2740*/  @P3 VIADD R11, R26, 0x3 ;  /* 0x000000031a0b3836 */ /* 0x000fce0000000000 */
.L_x_31:
[C---:B------:R-:W-:Y:S01]  /*2750*/  LEA R21, R11.reuse, UR8, 0x3 ;  /* 0x000000080b157c11 */ /* 0x040fe2000f8e18ff */
[----:B------:R-:W-:Y:S01]  /*2760*/  VIADD R4, R4, 0x1 ;  /* 0x0000000104047836 */ /* 0x000fe20000000000 */
[C---:B------:R-:W-:Y:S01]  /*2770*/  LEA R23, R11.reuse, UR4, 0x3 ;  /* 0x000000040b177c11 */ /* 0x040fe2000f8e18ff */
[----:B------:R-:W-:Y:S01]  /*2780*/  VIADD R6, R6, 0x1 ;  /* 0x0000000106067836 */ /* 0x000fe20000000000 */
[----:B------:R-:W-:Y:S01]  /*2790*/  LEA R11, R11, UR5, 0x2 ;  /* 0x000000050b0b7c11 */ /* 0x000fe2000f8e10ff */
[----:B------:R-:W4:Y:S01]  /*27a0*/  LDS.64 R16, [R21] ;  /* 0x0000000015107984 */ /* 0x000f220000000a00 */
[----:B------:R-:W-:Y:S01]  /*27b0*/  ISETP.NE.AND P0, PT, R4, 0x14, PT ;  /* 0x000000140400780c */ /* 0x000fe20003f05270 */
[----:B------:R-:W-:Y:S02]  /*27c0*/  VIADD R5, R5, 0x1 ;  /* 0x0000000105057836 */ /* 0x000fe40000000000 */
[----:B----4-:R-:W-:Y:S04]  /*27d0*/  STS.64 [R8], R16 ;  /* 0x0000001008007388 */ /* 0x010fe80000000a00 */
[----:B------:R-:W4:Y:S04]  /*27e0*/  LDS.64 R18, [R23] ;  /* 0x0000000017127984 */ /* 0x000f280000000a00 */
[----:B----4-:R-:W-:Y:S04]  /*27f0*/  STS.64 [R9], R18 ;  /* 0x0000001209007388 */ /* 0x010fe80000000a00 */
[----:B------:R-:W4:Y:S04]  /*2800*/  LDS R20, [R11] ;  /* 0x000000000b147984 */ /* 0x000f280000000800 */
[----:B----4-:R4:W-:Y:S04]  /*2810*/  STS [R7], R20 ;  /* 0x0000001407007388 */ /* 0x0109e80000000800 */
[----:B--2---:R4:W-:Y:S04]  /*2820*/  STS.64 [R21], R12 ;  /* 0x0000000c15007388 */ /* 0x0049e80000000a00 */
[----:B---3--:R4:W-:Y:S04]  /*2830*/  STS.64 [R23], R14 ;  /* 0x0000000e17007388 */ /* 0x0089e80000000a00 */
[----:B-1----:R4:W-:Y:S01]  /*2840*/  STS [R11], R10 ;  /* 0x0000000a0b007388 */ /* 0x0029e20000000800 */
[----:B------:R-:W-:Y:S05]  /*2850*/  @P0 BRA `(.L_x_35) ;  /* 0xfffffff000980947 */ /* 0x000fea000383ffff */
.L_x_30:
[----:B------:R-:W-:Y:S05]  /*2860*/  BSYNC.RECONVERGENT B0 ;  /* 0x0000000000007941 */ /* 0x000fea0003800200 */
.L_x_29:
[----:B0-----:R-:W0:Y:S01]  /*2870*/  LDS R3, [R3] ;  /* 0x0000000003037984 */ /* 0x001e220000000800 */
[----:B------:R-:W1:Y:S03]  /*2880*/  S2UR UR6, SR_CTAID.X ;  /* 0x00000000000679c3 */ /* 0x000e660000002500 */
[----:B----4-:R-:W2:Y:S05]  /*2890*/  LDS.64 R6, [R2] ;  /* 0x0000000002067984 */ /* 0x010eaa0000000a00 */
[----:B------:R-:W1:Y:S08]  /*28a0*/  LDC R11, c[0x0][0x360] ;  /* 0x0000d800ff0b7b82 */ /* 0x000e700000000800 */
[----:B------:R-:W3:Y:S08]  /*28b0*/  LDC.64 R4, c[0x0][0x388] ;  /* 0x0000e200ff047b82 */ /* 0x000ef00000000a00 */
[----:B------:R-:W4:Y:S01]  /*28c0*/  LDC.64 R8, c[0x0][0x390] ;  /* 0x0000e400ff087b82 */ /* 0x000f220000000a00 */
[----:B-1----:R-:W-:-:S04]  /*28d0*/  IMAD R11, R11, UR6, R0 ;  /* 0x000000060b0b7c24 */ /* 0x002fc8000f8e0200 */
[----:B---3--:R-:W-:-:S05]  /*28e0*/  IMAD.WIDE R4, R11, 0x4, R4 ;  /* 0x000000040b047825 */ /* 0x008fca00078e0204 */
[----:B0-----:R-:W-:Y:S01]  /*28f0*/  STG.E desc[UR12][R4.64], R3 ;  /* 0x0000000304007986 */ /* 0x001fe2000c10190c */
[----:B----4-:R-:W-:-:S05]  /*2900*/  IMAD.WIDE R8, R11, 0x8, R8 ;  /* 0x000000080b087825 */ /* 0x010fca00078e0208 */
[----:B--2---:R-:W-:Y:S01]  /*2910*/  STG.E.64 desc[UR12][R8.64], R6 ;  /* 0x0000000608007986 */ /* 0x004fe2000c101b0c */
[----:B------:R-:W-:Y:S05]  /*2920*/  EXIT ;  /* 0x000000000000794d */ /* 0x000fea0003800000 */
        .weak           $__internal_0_$__cuda_sm20_div_rn_f64_full
        .type           $__internal_0_$__cuda_sm20_div_rn_f64_full,@function
        .size           $__internal_0_$__cuda_sm20_div_rn_f64_full,($_Z6kernelPdPiS_$__internal_accurate_pow - $__internal_0_$__cuda_sm20_div_rn_f64_full)
$__internal_0_$__cuda_sm20_div_rn_f64_full:
[C---:B------:R-:W-:Y:S01]  /*2930*/  FSETP.GEU.AND P4, PT, |R15|.reuse, 1.469367938527859385e-39, PT ;  /* 0x001000000f00780b */ /* 0x040fe20003f8e200 */
[--C-:B------:R-:W-:Y:S01]  /*2940*/  IMAD.MOV.U32 R14, RZ, RZ, R4.reuse ;  /* 0x000000ffff0e7224 */ /* 0x100fe200078e0004 */
[----:B------:R-:W-:Y:S01]  /*2950*/  LOP3.LUT R6, R15, 0x800fffff, RZ, 0xc0, !PT ;  /* 0x800fffff0f067812 */ /* 0x000fe200078ec0ff */
[----:B------:R-:W-:Y:S01]  /*2960*/  IMAD.MOV.U32 R17, RZ, RZ, R19 ;  /* 0x000000ffff117224 */ /* 0x000fe200078e0013 */
[----:B------:R-:W-:Y:S01]  /*2970*/  BSSY.RECONVERGENT B1, `(.L_x_36) ;  /* 0x0000057000017945 */ /* 0x000fe20003800200 */
[----:B------:R-:W-:Y:S01]  /*2980*/  IMAD.MOV.U32 R22, RZ, RZ, 0x1 ;  /* 0x00000001ff167424 */ /* 0x000fe200078e00ff */
[----:B------:R-:W-:Y:S01]  /*2990*/  LOP3.LUT R7, R6, 0x3ff00000, RZ, 0xfc, !PT ;  /* 0x3ff0000006077812 */ /* 0x000fe200078efcff */
[----:B------:R-:W-:Y:S01]  /*29a0*/  IMAD.MOV.U32 R6, RZ, RZ, R4 ;  /* 0x000000ffff067224 */ /* 0x000fe200078e0004 */
[C---:B------:R-:W-:Y:S01]  /*29b0*/  FSETP.GEU.AND P5, PT, |R17|.reuse, 1.469367938527859385e-39, PT ;  /* 0x001000001100780b */ /* 0x040fe20003fae200 */
[----:B------:R-:W-:Y:S01]  /*29c0*/  IMAD.MOV.U32 R16, RZ, RZ, R20 ;  /* 0x000000ffff107224 */ /* 0x000fe200078e0014 */
[----:B------:R-:W-:Y:S01]  /*29d0*/  LOP3.LUT R20, R17, 0x7ff00000, RZ, 0xc0, !PT ;  /* 0x7ff0000011147812 */ /* 0x000fe200078ec0ff */
[----:B------:R-:W-:-:S02]  /*29e0*/  IMAD.MOV.U32 R19, RZ, RZ, 0x1ca00000 ;  /* 0x1ca00000ff137424 */ /* 0x000fc400078e00ff */
[----:B------:R-:W-:Y:S02]  /*29f0*/  @!P4 DMUL R6, R14, 8.98846567431157953865e+307 ;  /* 0x7fe000000e06c828 */ /* 0x000fe40000000000 */
[----:B------:R-:W-:-:S04]  /*2a00*/  IMAD.MOV.U32 R29, RZ, RZ, R20 ;  /* 0x000000ffff1d7224 */ /* 0x000fc800078e0014 */
[----:B------:R-:W0:Y:S02]  /*2a10*/  MUFU.RCP64H R23, R7 ;  /* 0x0000000700177308 */ /* 0x000e240000001800 */
[----:B------:R-:W-:-:S04]  /*2a20*/  @!P5 LOP3.LUT R21, R15, 0x7ff00000, RZ, 0xc0, !PT ;  /* 0x7ff000000f15d812 */ /* 0x000fc800078ec0ff */
[C---:B------:R-:W-:Y:S02]  /*2a30*/  @!P5 ISETP.GE.U32.AND P6, PT, R20.reuse, R21, PT ;  /* 0x000000151400d20c */ /* 0x040fe40003fc6070 */
[----:B------:R-:W-:Y:S02]  /*2a40*/  LOP3.LUT R21, R15, 0x7ff00000, RZ, 0xc0, !PT ;  /* 0x7ff000000f157812 */ /* 0x000fe400078ec0ff */
[----:B------:R-:W-:Y:S02]  /*2a50*/  @!P5 SEL R25, R19, 0x63400000, !P6 ;  /* 0x634000001319d807 */ /* 0x000fe40007000000 */
[----:B------:R-:W-:Y:S01]  /*2a60*/  ISETP.GE.U32.AND P6, PT, R20, R21, PT ;  /* 0x000000151400720c */ /* 0x000fe20003fc6070 */
[----:B------:R-:W-:Y:S01]  /*2a70*/  IMAD.MOV.U32 R28, RZ, RZ, R21 ;  /* 0x000000ffff1c7224 */ /* 0x000fe200078e0015 */
[----:B------:R-:W-:Y:S02]  /*2a80*/  @!P5 LOP3.LUT R26, R25, 0x80000000, R17, 0xf8, !PT ;  /* 0x80000000191ad812 */ /* 0x000fe400078ef811 */
[----:B------:R-:W-:Y:S01]  /*2a90*/  @!P4 LOP3.LUT R28, R7, 0x7ff00000, RZ, 0xc0, !PT ;  /* 0x7ff00000071cc812 */ /* 0x000fe200078ec0ff */
[----:B0-----:R-:W-:Y:S01]  /*2aa0*/  DFMA R4, R22, -R6, 1 ;  /* 0x3ff000001604742b */ /* 0x001fe20000000806 */
[----:B------:R-:W-:Y:S01]  /*2ab0*/  @!P5 LOP3.LUT R27, R26, 0x100000, RZ, 0xfc, !PT ;  /* 0x001000001a1bd812 */ /* 0x000fe200078efcff */
[----:B------:R-:W-:-:S02]  /*2ac0*/  @!P5 IMAD.MOV.U32 R26, RZ, RZ, RZ ;  /* 0x000000ffff1ad224 */ /* 0x000fc400078e00ff */
[----:B------:R-:W-:-:S04]  /*2ad0*/  VIADD R30, R28, 0xffffffff ;  /* 0xffffffff1c1e7836 */ /* 0x000fc80000000000 */
[----:B------:R-:W-:-:S08]  /*2ae0*/  DFMA R4, R4, R4, R4 ;  /* 0x000000040404722b */ /* 0x000fd00000000004 */
[----:B------:R-:W-:Y:S01]  /*2af0*/  DFMA R22, R22, R4, R22 ;  /* 0x000000041616722b */ /* 0x000fe20000000016 */
[----:B------:R-:W-:Y:S01]  /*2b00*/  SEL R5, R19, 0x63400000, !P6 ;  /* 0x6340000013057807 */ /* 0x000fe20007000000 */
[----:B------:R-:W-:-:S03]  /*2b10*/  IMAD.MOV.U32 R4, RZ, RZ, R16 ;  /* 0x000000ffff047224 */ /* 0x000fc600078e0010 */
[----:B------:R-:W-:-:S03]  /*2b20*/  LOP3.LUT R5, R5, 0x800fffff, R17, 0xf8, !PT ;  /* 0x800fffff05057812 */ /* 0x000fc600078ef811 */
[----:B------:R-:W-:-:S03]  /*2b30*/  DFMA R24, R22, -R6, 1 ;  /* 0x3ff000001618742b */ /* 0x000fc60000000806 */
[----:B------:R-:W-:-:S05]  /*2b40*/  @!P5 DFMA R4, R4, 2, -R26 ;  /* 0x400000000404d82b */ /* 0x000fca000000081a */
[----:B------:R-:W-:-:S05]  /*2b50*/  DFMA R22, R22, R24, R22 ;  /* 0x000000181616722b */ /* 0x000fca0000000016 */
[----:B------:R-:W-:-:S03]  /*2b60*/  @!P5 LOP3.LUT R29, R5, 0x7ff00000, RZ, 0xc0, !PT ;  /* 0x7ff00000051dd812 */ /* 0x000fc600078ec0ff */
[----:B------:R-:W-:Y:S02]  /*2b70*/  DMUL R24, R22, R4 ;  /* 0x0000000416187228 */ /* 0x000fe40000000000 */
[----:B------:R-:W-:-:S05]  /*2b80*/  VIADD R21, R29, 0xffffffff ;  /* 0xffffffff1d157836 */ /* 0x000fca0000000000 */
[----:B------:R-:W-:Y:S01]  /*2b90*/  ISETP.GT.U32.AND P4, PT, R21, 0x7feffffe, PT ;  /* 0x7feffffe1500780c */ /* 0x000fe20003f84070 */
[----:B------:R-:W-:-:S03]  /*2ba0*/  DFMA R26, R24, -R6, R4 ;  /* 0x80000006181a722b */ /* 0x000fc60000000004 */
[----:B------:R-:W-:-:S05]  /*2bb0*/  ISETP.GT.U32.OR P4, PT, R30, 0x7feffffe, P4 ;  /* 0x7feffffe1e00780c */ /* 0x000fca0002784470 */
[----:B------:R-:W-:-:S08]  /*2bc0*/  DFMA R22, R22, R26, R24 ;  /* 0x0000001a1616722b */ /* 0x000fd00000000018 */
[----:B------:R-:W-:Y:S05]  /*2bd0*/  @P4 BRA `(.L_x_37) ;  /* 0x00000000006c4947 */ /* 0x000fea0003800000 */
[----:B------:R-:W-:-:S04]  /*2be0*/  LOP3.LUT R17, R15, 0x7ff00000, RZ, 0xc0, !PT ;  /* 0x7ff000000f117812 */ /* 0x000fc800078ec0ff */
[CC--:B------:R-:W-:Y:S02]  /*2bf0*/  VIADDMNMX R16, R20.reuse, -R17.reuse, 0xb9600000, !PT ;  /* 0xb960000014107446 */ /* 0x0c0fe40007800911 */
[----:B------:R-:W-:Y:S02]  /*2c00*/  ISETP.GE.U32.AND P4, PT, R20, R17, PT ;  /* 0x000000111400720c */ /* 0x000fe40003f86070 */
[----:B------:R-:W-:Y:S02]  /*2c10*/  VIMNMX R16, PT, PT, R16, 0x46a00000, PT ;  /* 0x46a0000010107848 */ /* 0x000fe40003fe0100 */
[----:B------:R-:W-:-:S05]  /*2c20*/  SEL R19, R19, 0x63400000, !P4 ;  /* 0x6340000013137807 */ /* 0x000fca0006000000 */
[----:B------:R-:W-:Y:S02]  /*2c30*/  IMAD.IADD R19, R16, 0x1, -R19 ;  /* 0x0000000110137824 */ /* 0x000fe400078e0a13 */
[----:B------:R-:W-:Y:S02]  /*2c40*/  IMAD.MOV.U32 R16, RZ, RZ, RZ ;  /* 0x000000ffff107224 */ /* 0x000fe400078e00ff */
[----:B------:R-:W-:-:S06]  /*2c50*/  VIADD R17, R19, 0x7fe00000 ;  /* 0x7fe0000013117836 */ /* 0x000fcc0000000000 */
[----:B------:R-:W-:-:S10]  /*2c60*/  DMUL R20, R22, R16 ;  /* 0x0000001016147228 */ /* 0x000fd40000000000 */
[----:B------:R-:W-:-:S13]  /*2c70*/  FSETP.GTU.AND P4, PT, |R21|, 1.469367938527859385e-39, PT ;  /* 0x001000001500780b */ /* 0x000fda0003f8c200 */
[----:B------:R-:W-:Y:S05]  /*2c80*/  @P4 BRA `(.L_x_38) ;  /* 0x0000000000944947 */ /* 0x000fea0003800000 */
[----:B------:R-:W-:Y:S01]  /*2c90*/  DFMA R4, R22, -R6, R4 ;  /* 0x800000061604722b */ /* 0x000fe20000000004 */
[----:B------:R-:W-:-:S09]  /*2ca0*/  IMAD.MOV.U32 R16, RZ, RZ, RZ ;  /* 0x000000ffff107224 */ /* 0x000fd200078e00ff */
[C---:B------:R-:W-:Y:S02]  /*2cb0*/  FSETP.NEU.AND P4, PT, R5.reuse, RZ, PT ;  /* 0x000000ff0500720b */ /* 0x040fe40003f8d000 */
[----:B------:R-:W-:-:S04]  /*2cc0*/  LOP3.LUT R15, R5, 0x80000000, R15, 0x48, !PT ;  /* 0x80000000050f7812 */ /* 0x000fc800078e480f */
[----:B------:R-:W-:-:S07]  /*2cd0*/  LOP3.LUT R17, R15, R17, RZ, 0xfc, !PT ;  /* 0x000000110f117212 */ /* 0x000fce00078efcff */
[----:B------:R-:W-:Y:S05]  /*2ce0*/  @!P4 BRA `(.L_x_38) ;  /* 0x00000000007cc947 */ /* 0x000fea0003800000 */
[----:B------:R-:W-:Y:S01]  /*2cf0*/  IMAD.MOV R5, RZ, RZ, -R19 ;  /* 0x000000ffff057224 */ /* 0x000fe200078e0a13 */
[----:B------:R-:W-:Y:S01]  /*2d00*/  DMUL.RP R16, R22, R16 ;  /* 0x0000001016107228 */ /* 0x000fe20000008000 */
[----:B------:R-:W-:-:S06]  /*2d10*/  IMAD.MOV.U32 R4, RZ, RZ, RZ ;  /* 0x000000ffff047224 */ /* 0x000fcc00078e00ff */
[----:B------:R-:W-:-:S03]  /*2d20*/  DFMA R4, R20, -R4, R22 ;  /* 0x800000041404722b */ /* 0x000fc60000000016 */
[----:B------:R-:W-:-:S03]  /*2d30*/  LOP3.LUT R15, R17, R15, RZ, 0x3c, !PT ;  /* 0x0000000f110f7212 */ /* 0x000fc600078e3cff */
[----:B------:R-:W-:-:S04]  /*2d40*/  IADD3 R4, PT, PT, -R19, -0x43300000, RZ ;  /* 0xbcd0000013047810 */ /* 0x000fc80007ffe1ff */
[----:B------:R-:W-:-:S04]  /*2d50*/  FSETP.NEU.AND P4, PT, |R5|, R4, PT ;  /* 0x000000040500720b */ /* 0x000fc80003f8d200 */
[----:B------:R-:W-:Y:S02]  /*2d60*/  FSEL R20, R16, R20, !P4 ;  /* 0x0000001410147208 */ /* 0x000fe40006000000 */
[----:B------:R-:W-:Y:S01]  /*2d70*/  FSEL R21, R15, R21, !P4 ;  /* 0x000000150f157208 */ /* 0x000fe20006000000 */
[----:B------:R-:W-:Y:S06]  /*2d80*/  BRA `(.L_x_38) ;  /* 0x0000000000547947 */ /* 0x000fec0003800000 */
.L_x_37:
[----:B------:R-:W-:-:S14]  /*2d90*/  DSETP.NAN.AND P4, PT, R16, R16, PT ;  /* 0x000000101000722a */ /* 0x000fdc0003f88000 */
[----:B------:R-:W-:Y:S05]  /*2da0*/  @P4 BRA `(.L_x_39) ;  /* 0x0000000000444947 */ /* 0x000fea0003800000 */
[----:B------:R-:W-:-:S14]  /*2db0*/  DSETP.NAN.AND P4, PT, R14, R14, PT ;  /* 0x0000000e0e00722a */ /* 0x000fdc0003f88000 */
[----:B------:R-:W-:Y:S05]  /*2dc0*/  @P4 BRA `(.L_x_40) ;  /* 0x0000000000304947 */ /* 0x000fea0003800000 */
[----:B------:R-:W-:Y:S01]  /*2dd0*/  ISETP.NE.AND P4, PT, R29, R28, PT ;  /* 0x0000001c1d00720c */ /* 0x000fe20003f85270 */
[----:B------:R-:W-:Y:S02]  /*2de0*/  IMAD.MOV.U32 R20, RZ, RZ, 0x0 ;  /* 0x00000000ff147424 */ /* 0x000fe400078e00ff */
[----:B------:R-:W-:-:S10]  /*2df0*/  IMAD.MOV.U32 R21, RZ, RZ, -0x80000 ;  /* 0xfff80000ff157424 */ /* 0x000fd400078e00ff */
[----:B------:R-:W-:Y:S05]  /*2e00*/  @!P4 BRA `(.L_x_38) ;  /* 0x000000000034c947 */ /* 0x000fea0003800000 */
[----:B------:R-:W-:Y:S02]  /*2e10*/  ISETP.NE.AND P4, PT, R29, 0x7ff00000, PT ;  /* 0x7ff000001d00780c */ /* 0x000fe40003f85270 */
[----:B------:R-:W-:Y:S02]  /*2e20*/  LOP3.LUT R21, R17, 0x80000000, R15, 0x48, !PT ;  /* 0x8000000011157812 */ /* 0x000fe400078e480f */
[----:B------:R-:W-:-:S13]  /*2e30*/  ISETP.EQ.OR P4, PT, R28, RZ, !P4 ;  /* 0x000000ff1c00720c */ /* 0x000fda0006782670 */
[----:B------:R-:W-:Y:S01]  /*2e40*/  @P4 LOP3.LUT R4, R21, 0x7ff00000, RZ, 0xfc, !PT ;  /* 0x7ff0000015044812 */ /* 0x000fe200078efcff */
[----:B------:R-:W-:Y:S02]  /*2e50*/  @!P4 IMAD.MOV.U32 R20, RZ, RZ, RZ ;  /* 0x000000ffff14c224 */ /* 0x000fe400078e00ff */
[----:B------:R-:W-:Y:S02]  /*2e60*/  @P4 IMAD.MOV.U32 R20, RZ, RZ, RZ ;  /* 0x000000ffff144224 */ /* 0x000fe400078e00ff */
[----:B------:R-:W-:Y:S01]  /*2e70*/  @P4 IMAD.MOV.U32 R21, RZ, RZ, R4 ;  /* 0x000000ffff154224 */ /* 0x000fe200078e0004 */
[----:B------:R-:W-:Y:S06]  /*2e80*/  BRA `(.L_x_38) ;  /* 0x0000000000147947 */ /* 0x000fec0003800000 */
.L_x_40:
[----:B------:R-:W-:Y:S01]  /*2e90*/  LOP3.LUT R21, R15, 0x80000, RZ, 0xfc, !PT ;  /* 0x000800000f157812 */ /* 0x000fe200078efcff */
[----:B------:R-:W-:Y:S01]  /*2ea0*/  IMAD.MOV.U32 R20, RZ, RZ, R14 ;  /* 0x000000ffff147224 */ /* 0x000fe200078e000e */
[----:B------:R-:W-:Y:S06]  /*2eb0*/  BRA `(.L_x_38) ;  /* 0x0000000000087947 */ /* 0x000fec0003800000 */
.L_x_39:
[----:B------:R-:W-:Y:S01]  /*2ec0*/  LOP3.LUT R21, R17, 0x80000, RZ, 0xfc, !PT ;  /* 0x0008000011157812 */ /* 0x000fe200078efcff */
[----:B------:R-:W-:-:S07]  /*2ed0*/  IMAD.MOV.U32 R20, RZ, RZ, R16 ;  /* 0x000000ffff147224 */ /* 0x000fce00078e0010 */
.L_x_38:
[----:B------:R-:W-:Y:S05]  /*2ee0*/  BSYNC.RECONVERGENT B1 ;  /* 0x0000000000017941 */ /* 0x000fea0003800200 */
.L_x_36:
[----:B------:R-:W-:Y:S02]  /*2ef0*/  IMAD.MOV.U32 R19, RZ, RZ, 0x0 ;  /* 0x00000000ff137424 */ /* 0x000fe400078e00ff */
[----:B------:R-:W-:Y:S02]  /*2f00*/  IMAD.MOV.U32 R4, RZ, RZ, R20 ;  /* 0x000000ffff047224 */ /* 0x000fe400078e0014 */
[----:B------:R-:W-:Y:S01]  /*2f10*/  IMAD.MOV.U32 R5, RZ, RZ, R21 ;  /* 0x000000ffff057224 */ /* 0x000fe200078e0015 */
[----:B------:R-:W-:Y:S06]  /*2f20*/  RET.REL.NODEC R18 `(_Z6kernelPdPiS_) ;  /* 0xffffffd012347950 */ /* 0x000fec0003c3ffff */
        .type           $_Z6kernelPdPiS_$__internal_accurate_pow,@function
        .size           $_Z6kernelPdPiS_$__internal_accurate_pow,(.L_x_44 - $_Z6kernelPdPiS_$__internal_accurate_pow)
$_Z6kernelPdPiS_$__internal_accurate_pow:
[----:B------:R-:W-:Y:S01]  /*2f30*/  ISETP.GT.U32.AND P4, PT, R5, 0xfffff, PT ;  /* 0x000fffff0500780c */ /* 0x000fe20003f84070 */
[----:B------:R-:W-:Y:S01]  /*2f40*/  IMAD.MOV.U32 R16, RZ, RZ, R20 ;  /* 0x000000ffff107224 */ /* 0x000fe200078e0014 */
[----:B------:R-:W-:Y:S01]  /*2f50*/  UMOV UR8, 0x7d2cafe2 ;  /* 0x7d2cafe200087882 */ /* 0x000fe20000000000 */
[--C-:B------:R-:W-:Y:S01]  /*2f60*/  IMAD.MOV.U32 R17, RZ, RZ, R5.reuse ;  /* 0x000000ffff117224 */ /* 0x100fe200078e0005 */
[----:B------:R-:W-:Y:S01]  /*2f70*/  UMOV UR9, 0x3eb0f5ff ;  /* 0x3eb0f5ff00097882 */ /* 0x000fe20000000000 */
[--C-:B------:R-:W-:Y:S01]  /*2f80*/  IMAD.MOV.U32 R18, RZ, RZ, R5.reuse ;  /* 0x000000ffff127224 */ /* 0x100fe200078e0005 */
[----:B------:R-:W-:Y:S01]  /*2f90*/  SHF.R.U32.HI R5, RZ, 0x14, R5 ;  /* 0x00000014ff057819 */ /* 0x000fe20000011605 */
[----:B------:R-:W-:Y:S01]  /*2fa0*/  IMAD.MOV.U32 R22, RZ, RZ, 0x41ad3b5a ;  /* 0x41ad3b5aff167424 */ /* 0x000fe200078e00ff */
[----:B------:R-:W-:Y:S01]  /*2fb0*/  UMOV UR10, 0x3b39803f ;  /* 0x3b39803f000a7882 */ /* 0x000fe20000000000 */
[----:B------:R-:W-:Y:S01]  /*2fc0*/  IMAD.MOV.U32 R23, RZ, RZ, 0x3ed0f5d2 ;  /* 0x3ed0f5d2ff177424 */ /* 0x000fe200078e00ff */
[----:B------:R-:W-:-:S03]  /*2fd0*/  UMOV UR11, 0x3c7abc9e ;  /* 0x3c7abc9e000b7882 */ /* 0x000fc60000000000 */
[----:B------:R-:W-:-:S10]  /*2fe0*/  @!P4 DMUL R16, R16, 1.80143985094819840000e+16 ;  /* 0x435000001010c828 */ /* 0x000fd40000000000 */
[----:B------:R-:W-:Y:S01]  /*2ff0*/  @!P4 IMAD.MOV.U32 R18, RZ, RZ, R17 ;  /* 0x000000ffff12c224 */ /* 0x000fe200078e0011 */
[----:B------:R-:W-:Y:S01]  /*3000*/  @!P4 LEA.HI R5, R17, 0xffffffca, RZ, 0xc ;  /* 0xffffffca1105c811 */ /* 0x000fe200078f60ff */
[----:B------:R-:W-:Y:S02]  /*3010*/  @!P4 IMAD.MOV.U32 R20, RZ, RZ, R16 ;  /* 0x000000ffff14c224 */ /* 0x000fe400078e0010 */
[----:B------:R-:W-:Y:S01]  /*3020*/  IMAD.MOV.U32 R17, RZ, RZ, 0x43300000 ;  /* 0x43300000ff117424 */ /* 0x000fe200078e00ff */
[----:B------:R-:W-:Y:S01]  /*3030*/  LOP3.LUT R18, R18, 0x800fffff, RZ, 0xc0, !PT ;  /* 0x800fffff12127812 */ /* 0x000fe200078ec0ff */
[----:B------:R-:W-:-:S03]  /*3040*/  VIADD R16, R5, 0xfffffc01 ;  /* 0xfffffc0105107836 */ /* 0x000fc60000000000 */
[----:B------:R-:W-:Y:S01]  /*3050*/  LOP3.LUT R21, R18, 0x3ff00000, RZ, 0xfc, !PT ;  /* 0x3ff0000012157812 */ /* 0x000fe200078efcff */
[----:B------:R-:W-:-:S03]  /*3060*/  IMAD.MOV.U32 R18, RZ, RZ, RZ ;  /* 0x000000ffff127224 */ /* 0x000fc600078e00ff */
[----:B------:R-:W-:-:S13]  /*3070*/  ISETP.GE.U32.AND P5, PT, R21, 0x3ff6a09f, PT ;  /* 0x3ff6a09f1500780c */ /* 0x000fda0003fa6070 */
[----:B------:R-:W-:Y:S02]  /*3080*/  @P5 VIADD R19, R21, 0xfff00000 ;  /* 0xfff0000015135836 */ /* 0x000fe40000000000 */
[----:B------:R-:W-:Y:S02]  /*3090*/  @P5 VIADD R16, R5, 0xfffffc02 ;  /* 0xfffffc0205105836 */ /* 0x000fe40000000000 */
[----:B------:R-:W-:Y:S02]  /*30a0*/  @P5 IMAD.MOV.U32 R21, RZ, RZ, R19 ;  /* 0x000000ffff155224 */ /* 0x000fe400078e0013 */
[----:B------:R-:W-:Y:S01]  /*30b0*/  IMAD.SHL.U32 R5, R7, 0x2, RZ ;  /* 0x0000000207057824 */ /* 0x000fe200078e00ff */
[----:B------:R-:W-:-:S03]  /*30c0*/  LOP3.LUT R16, R16, 0x80000000, RZ, 0x3c, !PT ;  /* 0x8000000010107812 */ /* 0x000fc600078e3cff */
[C---:B------:R-:W-:Y:S01]  /*30d0*/  DADD R26, R20.reuse, 1 ;  /* 0x3ff00000141a7429 */ /* 0x040fe20000000000 */
[----:B------:R-:W-:Y:S01]  /*30e0*/  ISETP.GT.U32.AND P4, PT, R5, -0x2000001, PT ;  /* 0xfdffffff0500780c */ /* 0x000fe20003f84070 */
[----:B------:R-:W-:-:S04]  /*30f0*/  DADD R20, R20, -1 ;  /* 0xbff0000014147429 */ /* 0x000fc80000000000 */
[----:B------:R-:W0:Y:S02]  /*3100*/  MUFU.RCP64H R19, R27 ;  /* 0x0000001b00137308 */ /* 0x000e240000001800 */
[----:B0-----:R-:W-:-:S08]  /*3110*/  DFMA R24, -R26, R18, 1 ;  /* 0x3ff000001a18742b */ /* 0x001fd00000000112 */
[----:B------:R-:W-:-:S08]  /*3120*/  DFMA R24, R24, R24, R24 ;  /* 0x000000181818722b */ /* 0x000fd00000000018 */
[----:B------:R-:W-:-:S08]  /*3130*/  DFMA R24, R18, R24, R18 ;  /* 0x000000181218722b */ /* 0x000fd00000000012 */
[----:B------:R-:W-:-:S08]  /*3140*/  DMUL R18, R20, R24 ;  /* 0x0000001814127228 */ /* 0x000fd00000000000 */
[----:B------:R-:W-:-:S08]  /*3150*/  DFMA R18, R20, R24, R18 ;  /* 0x000000181412722b */ /* 0x000fd00000000012 */
[----:B------:R-:W-:-:S08]  /*3160*/  DMUL R28, R18, R18 ;  /* 0x00000012121c7228 */ /* 0x000fd00000000000 */
[----:B------:R-:W-:Y:S01]  /*3170*/  DFMA R22, R28, UR8, R22 ;  /* 0x000000081c167c2b */ /* 0x000fe20008000016 */
[----:B------:R-:W-:Y:S01]  /*3180*/  UMOV UR8, 0x75488a3f ;  /* 0x75488a3f00087882 */ /* 0x000fe20000000000 */
[----:B------:R-:W-:-:S06]  /*3190*/  UMOV UR9, 0x3ef3b20a ;  /* 0x3ef3b20a00097882 */ /* 0x000fcc0000000000 */
[----:B------:R-:W-:Y:S01]  /*31a0*/  DFMA R26, R28, R22, UR8 ;  /* 0x000000081c1a7e2b */ /* 0x000fe20008000016 */
[----:B------:R-:W-:Y:S01]  /*31b0*/  UMOV UR8, 0xe4faecd5 ;  /* 0xe4faecd500087882 */ /* 0x000fe20000000000 */
[----:B------:R-:W-:Y:S01]  /*31c0*/  UMOV UR9, 0x3f1745cd ;  /* 0x3f1745cd00097882 */ /* 0x000fe20000000000 */
[----:B------:R-:W-:-:S05]  /*31d0*/  DADD R22, R20, -R18 ;  /* 0x0000000014167229 */ /* 0x000fca0000000812 */
[----:B------:R-:W-:Y:S01]  /*31e0*/  DFMA R26, R28, R26, UR8 ;  /* 0x000000081c1a7e2b */ /* 0x000fe2000800001a */
[----:B------:R-:W-:Y:S01]  /*31f0*/  UMOV UR8, 0x258a578b ;  /* 0x258a578b00087882 */ /* 0x000fe20000000000 */
[----:B------:R-:W-:Y:S01]  /*3200*/  UMOV UR9, 0x3f3c71c7 ;  /* 0x3f3c71c700097882 */ /* 0x000fe20000000000 */
[----:B------:R-:W-:-:S05]  /*3210*/  DADD R22, R22, R22 ;  /* 0x0000000016167229 */ /* 0x000fca0000000016 */
[----:B------:R-:W-:Y:S01]  /*3220*/  DFMA R26, R28, R26, UR8 ;  /* 0x000000081c1a7e2b */ /* 0x000fe2000800001a */
[----:B------:R-:W-:Y:S01]  /*3230*/  UMOV UR8, 0x9242b910 ;  /* 0x9242b91000087882 */ /* 0x000fe20000000000 */
[----:B------:R-:W-:Y:S01]  /*3240*/  UMOV UR9, 0x3f624924 ;  /* 0x3f62492400097882 */ /* 0x000fe20000000000 */
[----:B------:R-:W-:-:S05]  /*3250*/  DFMA R22, R20, -R18, R22 ;  /* 0x800000121416722b */ /* 0x000fca0000000016 */
[----:B------:R-:W-:Y:S01]  /*3260*/  DFMA R26, R28, R26, UR8 ;  /* 0x000000081c1a7e2b */ /* 0x000fe2000800001a */
[----:B------:R-:W-:Y:S01]  /*3270*/  UMOV UR8, 0x99999dfb ;  /* 0x99999dfb00087882 */ /* 0x000fe20000000000 */
[----:B------:R-:W-:Y:S01]  /*3280*/  UMOV UR9, 0x3f899999 ;  /* 0x3f89999900097882 */ /* 0x000fe20000000000 */
[----:B------:R-:W-:Y:S02]  /*3290*/  DMUL R22, R24, R22 ;  /* 0x0000001618167228 */ /* 0x000fe40000000000 */
[----:B------:R-:W-:-:S03]  /*32a0*/  DMUL R24, R18, R18 ;  /* 0x0000001212187228 */ /* 0x000fc60000000000 */
[----:B------:R-:W-:Y:S01]  /*32b0*/  DFMA R26, R28, R26, UR8 ;  /* 0x000000081c1a7e2b */ /* 0x000fe2000800001a */
[----:B------:R-:W-:Y:S01]  /*32c0*/  UMOV UR8, 0x55555555 ;  /* 0x5555555500087882 */ /* 0x000fe20000000000 */
[----:B------:R-:W-:-:S06]  /*32d0*/  UMOV UR9, 0x3fb55555 ;  /* 0x3fb5555500097882 */ /* 0x000fcc0000000000 */
[----:B------:R-:W-:-:S08]  /*32e0*/  DFMA R20, R28, R26, UR8 ;  /* 0x000000081c147e2b */ /* 0x000fd0000800001a */
[----:B------:R-:W-:Y:S01]  /*32f0*/  DADD R30, -R20, UR8 ;  /* 0x00000008141e7e29 */ /* 0x000fe20008000100 */
[----:B------:R-:W-:Y:S01]  /*3300*/  UMOV UR8, 0xb9e7b0 ;  /* 0x00b9e7b000087882 */ /* 0x000fe20000000000 */
[----:B------:R-:W-:-:S06]  /*3310*/  UMOV UR9, 0x3c46a4cb ;  /* 0x3c46a4cb00097882 */ /* 0x000fcc0000000000 */
[----:B------:R-:W-:Y:S02]  /*3320*/  DFMA R30, R28, R26, R30 ;  /* 0x0000001a1c1e722b */ /* 0x000fe4000000001e */
[----:B------:R-:W-:Y:S01]  /*3330*/  DFMA R28, R18, R18, -R24 ;  /* 0x00000012121c722b */ /* 0x000fe20000000818 */
[----:B------:R-:W-:Y:S02]  /*3340*/  VIADD R27, R23, 0x100000 ;  /* 0x00100000171b7836 */ /* 0x000fe40000000000 */
[----:B------:R-:W-:-:S03]  /*3350*/  IMAD.MOV.U32 R26, RZ, RZ, R22 ;  /* 0x000000ffff1a7224 */ /* 0x000fc600078e0016 */
[----:B------:R-:W-:Y:S01]  /*3360*/  DADD R30, R30, -UR8 ;  /* 0x800000081e1e7e29 */ /* 0x000fe20008000000 */
[----:B------:R-:W-:Y:S01]  /*3370*/  UMOV UR8, 0x80000000 ;  /* 0x8000000000087882 */ /* 0x000fe20000000000 */
[----:B------:R-:W-:Y:S01]  /*3380*/  UMOV UR9, 0x43300000 ;  /* 0x4330000000097882 */ /* 0x000fe20000000000 */
[C---:B------:R-:W-:Y:S02]  /*3390*/  DFMA R26, R18.reuse, R26, R28 ;  /* 0x0000001a121a722b */ /* 0x040fe4000000001c */
[----:B------:R-:W-:Y:S02]  /*33a0*/  DMUL R28, R18, R24 ;  /* 0x00000018121c7228 */ /* 0x000fe40000000000 */
[----:B------:R-:W-:Y:S01]  /*33b0*/  DADD R16, R16, -UR8 ;  /* 0x8000000810107e29 */ /* 0x000fe20008000000 */
[----:B------:R-:W-:Y:S01]  /*33c0*/  UMOV UR8, 0xfefa39ef ;  /* 0xfefa39ef00087882 */ /* 0x000fe20000000000 */
[----:B------:R-:W-:-:S04]  /*33d0*/  UMOV UR9, 0x3fe62e42 ;  /* 0x3fe62e4200097882 */ /* 0x000fc80000000000 */
[----:B------:R-:W-:-:S08]  /*33e0*/  DFMA R32, R18, R24, -R28 ;  /* 0x000000181220722b */ /* 0x000fd0000000081c */
[----:B------:R-:W-:Y:S02]  /*33f0*/  DFMA R32, R22, R24, R32 ;  /* 0x000000181620722b */ /* 0x000fe40000000020 */
[----:B------:R-:W-:-:S06]  /*3400*/  DADD R24, R20, R30 ;  /* 0x0000000014187229 */ /* 0x000fcc000000001e */
[----:B------:R-:W-:Y:S02]  /*3410*/  DFMA R26, R18, R26, R32 ;  /* 0x0000001a121a722b */ /* 0x000fe40000000020 */
[----:B------:R-:W-:Y:S02]  /*3420*/  DADD R32, R20, -R24 ;  /* 0x0000000014207229 */ /* 0x000fe40000000818 */
[----:B------:R-:W-:-:S06]  /*3430*/  DMUL R20, R24, R28 ;  /* 0x0000001c18147228 */ /* 0x000fcc0000000000 */
[----:B------:R-:W-:Y:S02]  /*3440*/  DADD R32, R30, R32 ;  /* 0x000000001e207229 */ /* 0x000fe40000000020 */
[----:B------:R-:W-:-:S08]  /*3450*/  DFMA R30, R24, R28, -R20 ;  /* 0x0000001c181e722b */ /* 0x000fd00000000814 */
[----:B------:R-:W-:-:S08]  /*3460*/  DFMA R26, R24, R26, R30 ;  /* 0x0000001a181a722b */ /* 0x000fd0000000001e */
[----:B------:R-:W-:-:S08]  /*3470*/  DFMA R32, R32, R28, R26 ;  /* 0x0000001c2020722b */ /* 0x000fd0000000001a */
[----:B------:R-:W-:-:S08]  /*3480*/  DADD R26, R20, R32 ;  /* 0x00000000141a7229 */ /* 0x000fd00000000020 */
[--C-:B------:R-:W-:Y:S02]  /*3490*/  DADD R24, R18, R26.reuse ;  /* 0x0000000012187229 */ /* 0x100fe4000000001a */
[----:B------:R-:W-:-:S06]  /*34a0*/  DADD R20, R20, -R26 ;  /* 0x0000000014147229 */ /* 0x000fcc000000081a */
[----:B------:R-:W-:Y:S02]  /*34b0*/  DADD R18, R18, -R24 ;  /* 0x0000000012127229 */ /* 0x000fe40000000818 */
[----:B------:R-:W-:-:S06]  /*34c0*/  DADD R20, R32, R20 ;  /* 0x0000000020147229 */ /* 0x000fcc0000000014 */
[----:B------:R-:W-:-:S08]  /*34d0*/  DADD R18, R26, R18 ;  /* 0x000000001a127229 */ /* 0x000fd00000000012 */
[----:B------:R-:W-:-:S08]  /*34e0*/  DADD R18, R20, R18 ;  /* 0x0000000014127229 */ /* 0x000fd00000000012 */
[----:B------:R-:W-:-:S08]  /*34f0*/  DADD R22, R22, R18 ;  /* 0x0000000016167229 */ /* 0x000fd00000000012 */
[----:B------:R-:W-:-:S08]  /*3500*/  DADD R18, R24, R22 ;  /* 0x0000000018127229 */ /* 0x000fd00000000016 */
[--C-:B------:R-:W-:Y:S02]  /*3510*/  DFMA R20, R16, UR8, R18.reuse ;  /* 0x0000000810147c2b */ /* 0x100fe40008000012 */
[----:B------:R-:W-:-:S06]  /*3520*/  DADD R26, R24, -R18 ;  /* 0x00000000181a7229 */ /* 0x000fcc0000000812 */
[----:B------:R-:W-:Y:S02]  /*3530*/  DFMA R24, R16, -UR8, R20 ;  /* 0x8000000810187c2b */ /* 0x000fe40008000014 */
[----:B------:R-:W-:Y:S01]  /*3540*/  DADD R26, R22, R26 ;  /* 0x00000000161a7229 */ /* 0x000fe2000000001a */
[----:B------:R-:W-:Y:S01]  /*3550*/  LOP3.LUT R23, R7, 0xff0fffff, RZ, 0xc0, !PT ;  /* 0xff0fffff07177812 */ /* 0x000fe200078ec0ff */
[----:B------:R-:W-:-:S04]  /*3560*/  IMAD.MOV.U32 R22, RZ, RZ, R6 ;  /* 0x000000ffff167224 */ /* 0x000fc800078e0006 */
[----:B------:R-:W-:Y:S01]  /*3570*/  DADD R24, -R18, R24 ;  /* 0x0000000012187229 */ /* 0x000fe20000000118 */
[----:B------:R-:W-:-:S07]  /*3580*/  SEL R23, R23, R7, P4 ;  /* 0x0000000717177207 */ /* 0x000fce0002000000 */
[----:B------:R-:W-:-:S08]  /*3590*/  DADD R24, R26, -R24 ;  /* 0x000000001a187229 */ /* 0x000fd00000000818 */
[----:B------:R-:W-:-:S08]  /*35a0*/  DFMA R16, R16, UR10, R24 ;  /* 0x0000000a10107c2b */ /* 0x000fd00008000018 */
[----:B------:R-:W-:-:S08]  /*35b0*/  DADD R18, R20, R16 ;  /* 0x0000000014127229 */ /* 0x000fd00000000010 */
[----:B------:R-:W-:Y:S02]  /*35c0*/  DADD R20, R20, -R18 ;  /* 0x0000000014147229 */ /* 0x000fe40000000812 */
[----:B------:R-:W-:-:S06]  /*35d0*/  DMUL R6, R18, R22 ;  /* 0x0000001612067228 */ /* 0x000fcc0000000000 */
[----:B------:R-:W-:Y:S02]  /*35e0*/  DADD R20, R16, R20 ;  /* 0x0000000010147229 */ /* 0x000fe40000000014 */
[----:B------:R-:W-:Y:S01]  /*35f0*/  DFMA R18, R18, R22, -R6 ;  /* 0x000000161212722b */ /* 0x000fe20000000806 */
[----:B------:R-:W-:Y:S02]  /*3600*/  IMAD.MOV.U32 R16, RZ, RZ, 0x652b82fe ;  /* 0x652b82feff107424 */ /* 0x000fe400078e00ff */
[----:B------:R-:W-:-:S05]  /*3610*/  IMAD.MOV.U32 R17, RZ, RZ, 0x3ff71547 ;  /* 0x3ff71547ff117424 */ /* 0x000fca00078e00ff */
[----:B------:R-:W-:-:S08]  /*3620*/  DFMA R22, R20, R22, R18 ;  /* 0x000000161416722b */ /* 0x000fd00000000012 */
[----:B------:R-:W-:-:S08]  /*3630*/  DADD R18, R6, R22 ;  /* 0x0000000006127229 */ /* 0x000fd00000000016 */
[----:B------:R-:W-:Y:S02]  /*3640*/  DFMA R16, R18, R16, 6.75539944105574400000e+15 ;  /* 0x433800001210742b */ /* 0x000fe40000000010 */
[----:B------:R-:W-:Y:S01]  /*3650*/  FSETP.GEU.AND P4, PT, |R19|, 4.1917929649353027344, PT ;  /* 0x4086232b1300780b */ /* 0x000fe20003f8e200 */
[----:B------:R-:W-:-:S05]  /*3660*/  DADD R6, R6, -R18 ;  /* 0x0000000006067229 */ /* 0x000fca0000000812 */
[----:B------:R-:W-:-:S03]  /*3670*/  DADD R20, R16, -6.75539944105574400000e+15 ;  /* 0xc338000010147429 */ /* 0x000fc60000000000 */
[----:B------:R-:W-:-:S05]  /*3680*/  DADD R22, R22, R6 ;  /* 0x0000000016167229 */ /* 0x000fca0000000006 */
[----:B------:R-:W-:Y:S01]  /*3690*/  DFMA R24, R20, -UR8, R18 ;  /* 0x8000000814187c2b */ /* 0x000fe20008000012 */
        /* <DEDUP_REMOVED lines=33> */
[----:B------:R-:W-:-:S10]  /*38b0*/  DFMA R20, R20, R24, 1 ;  /* 0x3ff000001414742b */ /* 0x000fd40000000018 */
[----:B------:R-:W-:Y:S02]  /*38c0*/  IMAD R7, R16, 0x100000, R21 ;  /* 0x0010000010077824 */ /* 0x000fe400078e0215 */
[----:B------:R-:W-:Y:S01]  /*38d0*/  IMAD.MOV.U32 R6, RZ, RZ, R20 ;  /* 0x000000ffff067224 */ /* 0x000fe200078e0014 */
[----:B------:R-:W-:Y:S06]  /*38e0*/  @!P4 BRA `(.L_x_41) ;  /* 0x000000000030c947 */ /* 0x000fec0003800000 */
[----:B------:R-:W-:Y:S01]  /*38f0*/  FSETP.GEU.AND P5, PT, |R19|, 4.2275390625, PT ;  /* 0x408748001300780b */ /* 0x000fe20003fae200 */
[C---:B------:R-:W-:Y:S02]  /*3900*/  DADD R6, R18.reuse, +INF ;  /* 0x7ff0000012067429 */ /* 0x040fe40000000000 */
[----:B------:R-:W-:-:S08]  /*3910*/  DSETP.GEU.AND P4, PT, R18, RZ, PT ;  /* 0x000000ff1200722a */ /* 0x000fd00003f8e000 */
[----:B------:R-:W-:Y:S02]  /*3920*/  FSEL R6, R6, RZ, P4 ;  /* 0x000000ff06067208 */ /* 0x000fe40002000000 */
[----:B------:R-:W-:Y:S02]  /*3930*/  @!P5 LEA.HI R5, R16, R16, RZ, 0x1 ;  /* 0x000000101005d211 */ /* 0x000fe400078f08ff */
[----:B------:R-:W-:Y:S02]  /*3940*/  FSEL R7, R7, RZ, P4 ;  /* 0x000000ff07077208 */ /* 0x000fe40002000000 */
[----:B------:R-:W-:-:S05]  /*3950*/  @!P5 SHF.R.S32.HI R5, RZ, 0x1, R5 ;  /* 0x00000001ff05d819 */ /* 0x000fca0000011405 */
[----:B------:R-:W-:Y:S02]  /*3960*/  @!P5 IMAD.IADD R16, R16, 0x1, -R5 ;  /* 0x000000011010d824 */ /* 0x000fe400078e0a05 */
[----:B------:R-:W-:-:S03]  /*3970*/  @!P5 IMAD R21, R5, 0x100000, R21 ;  /* 0x001000000515d824 */ /* 0x000fc600078e0215 */
[----:B------:R-:W-:Y:S01]  /*3980*/  @!P5 LEA R17, R16, 0x3ff00000, 0x14 ;  /* 0x3ff000001011d811 */ /* 0x000fe200078ea0ff */
[----:B------:R-:W-:-:S06]  /*3990*/  @!P5 IMAD.MOV.U32 R16, RZ, RZ, RZ ;  /* 0x000000ffff10d224 */ /* 0x000fcc00078e00ff */
[----:B------:R-:W-:-:S11]  /*39a0*/  @!P5 DMUL R6, R20, R16 ;  /* 0x000000101406d228 */ /* 0x000fd60000000000 */
.L_x_41:
[----:B------:R-:W-:Y:S01]  /*39b0*/  DFMA R22, R22, R6, R6 ;  /* 0x000000061616722b */ /* 0x000fe20000000006 */
[----:B------:R-:W-:Y:S01]  /*39c0*/  IMAD.MOV.U32 R5, RZ, RZ, 0x0 ;  /* 0x00000000ff057424 */ /* 0x000fe200078e00ff */
[----:B------:R-:W-:-:S08]  /*39d0*/  DSETP.NEU.AND P4, PT, |R6|, +INF , PT ;  /* 0x7ff000000600742a */ /* 0x000fd00003f8d200 */
[----:B------:R-:W-:Y:S02]  /*39e0*/  FSEL R6, R6, R22, !P4 ;  /* 0x0000001606067208 */ /* 0x000fe40006000000 */
[----:B------:R-:W-:Y:S01]  /*39f0*/  FSEL R7, R7, R23, !P4 ;  /* 0x0000001707077208 */ /* 0x000fe20006000000 */
[----:B------:R-:W-:Y:S06]  /*3a00*/  RET.REL.NODEC R4 `(_Z6kernelPdPiS_) ;  /* 0xffffffc4047c7950 */ /* 0x000fec0003c3ffff */
.L_x_42:
[----:B------:R-:W-:-:S00]  /*3a10*/  BRA `(.L_x_42) ;  /* 0xfffffffc00fc7947 */ /* 0x000fc0000383ffff */
[----:B------:R-:W-:-:S00]  /*3a20*/  NOP ;  /* 0x0000000000007918 */ /* 0x000fc00000000000 */
        /* <DEDUP_REMOVED lines=13> */
.L_x_44:


//--------------------- .nv.shared._Z6kernelPdPiS_ --------------------------
	.section	.nv.shared._Z6kernelPdPiS_,"aw",@nobits
	.sectionflags	@""
	.align	8
.nv.shared._Z6kernelPdPiS_:
	.zero		1424


//--------------------- .nv.shared.reserved.0     --------------------------
	.section	.nv.shared.reserved.0,"aw",@nobits
	.weak		__nv_reservedSMEM_offset_0_alias
	.size		__nv_reservedSMEM_offset_0_alias, 0, 64
	.other		__nv_reservedSMEM_offset_0_alias,@"STO_CUDA_RESERVED_SHARED STV_DEFAULT"
__nv_reservedSMEM_offset_0_alias:
	.zero		0
	.zero		64


//--------------------- .nv.constant0._Z6kernelPdPiS_ --------------------------
	.section	.nv.constant0._Z6kernelPdPiS_,"a",@progbits
	.sectionflags	@""
	.align	4
.nv.constant0._Z6kernelPdPiS_:
	.zero		920


//--------------------- SYMBOLS --------------------------

	.type		.nv.reservedSmem.offset0,@object
	.size		.nv.reservedSmem.offset0,0x4
	.type		.nv.reservedSmem.cap,@object
	.size		.nv.reservedSmem.cap,0x4
